	.target	sm_90a

	.elftype	@"ET_EXEC"


//--------------------- .note.nv.tkinfo           --------------------------
	.section	.note.nv.tkinfo,"",@"SHT_NOTE"
	.sectionflags	@"SHF_NOTE_NV_TKINFO"
	.tkinfo
        /*0018*/ 	.word	0x00000002
        /*0030*/ 	.string	""
        /*0030*/ 	.string	"ptxas"
        /*0030*/ 	.string	"Cuda compilation tools, release 13.0, V13.0.88"
        /*0030*/ 	.string	"Build cuda_13.0.r13.0/compiler.36424714_0"
        /*0030*/ 	.string	"-arch sm_90a -m 64 "



//--------------------- .note.nv.cuinfo           --------------------------
	.section	.note.nv.cuinfo,"",@"SHT_NOTE"
	.sectionflags	@"SHF_NOTE_NV_CUINFO"
        /*0018*/ 	.short	0x0002
        /*001a*/ 	.short	0x005a
        /*001c*/ 	.short	0x0082
	.zero		2


//--------------------- .nv.info                  --------------------------
	.section	.nv.info,"",@"SHT_CUDA_INFO"
	.align	4


	//----- nvinfo : EIATTR_REGCOUNT
	.align		4
        /*0000*/ 	.byte	0x04, 0x2f
        /*0002*/ 	.short	(.L_19 - .L_18)
	.align		4
.L_18:
        /*0004*/ 	.word	index@(_ZN7cutlass13device_kernelINS_4gemm6kernel13GemmUniversalIN4cute5tupleIJiiiiEEENS1_10collective13CollectiveMmaINS1_49MainloopSm90TmaGmmaRmemAWarpSpecializedMixedInputILi9ENS5_IJNS4_1CILi1EEESB_SB_EEENS1_35KernelTmaWarpSpecializedCooperativeEEENS5_IJNSA_ILi256EEENSA_ILi64EEENSA_ILi128EEEEEEaNS5_IJlSB_lEEENS5_IJNS_15integer_subbyteILi4ELb1EEEEEESJ_NS4_8TiledMMAINS4_8MMA_AtomIJNS4_4SM904GMMA26MMA_64x64x32_S32S8S8_RS_TNEEEENS4_6LayoutINS5_IJNSA_ILi2EEESB_SB_EEENS5_IJSB_NSA_ILi0EEESW_EEEEENS5_IJNS4_10UnderscoreESZ_SZ_EEEEENS4_13SM90_TMA_LOADENS4_14ComposedLayoutINS4_7SwizzleILi3ELi4ELi3EEENS4_18smem_ptr_flag_bitsILi8EEENST_INS5_IJNSA_ILi8EEESH_EEENS5_IJSH_SB_EEEEEEEvNS4_8identityES12_NS13_INS14_ILi2ELi4ELi3EEENS16_ILi4EEES1B_EENS4_9Copy_AtomIJNS4_39AutoVectorizingCopyWithAssumedAlignmentILi128EEESL_EEES1D_EENS_8epilogue10collective6detail29Sm90TmaWarpSpecializedAdapterINS1N_15DefaultEpilogueIaSJ_SJ_NS1M_6thread17LinearCombinationIaLi1EiiLNS1R_9ScaleType4KindE0ELNS_15FloatRoundStyleE2EaEENS1_15EpilogueDefaultEEEEEvvEEEEvNT_6ParamsE)
        /*0008*/ 	.word	0x000000a8


	//----- nvinfo : EIATTR_FRAME_SIZE
	.align		4
.L_19:
        /*000c*/ 	.byte	0x04, 0x11
        /*000e*/ 	.short	(.L_21 - .L_20)
	.align		4
.L_20:
        /*0010*/ 	.word	index@(_ZN7cutlass13device_kernelINS_4gemm6kernel13GemmUniversalIN4cute5tupleIJiiiiEEENS1_10collective13CollectiveMmaINS1_49MainloopSm90TmaGmmaRmemAWarpSpecializedMixedInputILi9ENS5_IJNS4_1CILi1EEESB_SB_EEENS1_35KernelTmaWarpSpecializedCooperativeEEENS5_IJNSA_ILi256EEENSA_ILi64EEENSA_ILi128EEEEEEaNS5_IJlSB_lEEENS5_IJNS_15integer_subbyteILi4ELb1EEEEEESJ_NS4_8TiledMMAINS4_8MMA_AtomIJNS4_4SM904GMMA26MMA_64x64x32_S32S8S8_RS_TNEEEENS4_6LayoutINS5_IJNSA_ILi2EEESB_SB_EEENS5_IJSB_NSA_ILi0EEESW_EEEEENS5_IJNS4_10UnderscoreESZ_SZ_EEEEENS4_13SM90_TMA_LOADENS4_14ComposedLayoutINS4_7SwizzleILi3ELi4ELi3EEENS4_18smem_ptr_flag_bitsILi8EEENST_INS5_IJNSA_ILi8EEESH_EEENS5_IJSH_SB_EEEEEEEvNS4_8identityES12_NS13_INS14_ILi2ELi4ELi3EEENS16_ILi4EEES1B_EENS4_9Copy_AtomIJNS4_39AutoVectorizingCopyWithAssumedAlignmentILi128EEESL_EEES1D_EENS_8epilogue10collective6detail29Sm90TmaWarpSpecializedAdapterINS1N_15DefaultEpilogueIaSJ_SJ_NS1M_6thread17LinearCombinationIaLi1EiiLNS1R_9ScaleType4KindE0ELNS_15FloatRoundStyleE2EaEENS1_15EpilogueDefaultEEEEEvvEEEEvNT_6ParamsE)
        /*0014*/ 	.word	0x00000000


	//----- nvinfo : EIATTR_MIN_STACK_SIZE
	.align		4
.L_21:
        /*0018*/ 	.byte	0x04, 0x12
        /*001a*/ 	.short	(.L_23 - .L_22)
	.align		4
.L_22:
        /*001c*/ 	.word	index@(_ZN7cutlass13device_kernelINS_4gemm6kernel13GemmUniversalIN4cute5tupleIJiiiiEEENS1_10collective13CollectiveMmaINS1_49MainloopSm90TmaGmmaRmemAWarpSpecializedMixedInputILi9ENS5_IJNS4_1CILi1EEESB_SB_EEENS1_35KernelTmaWarpSpecializedCooperativeEEENS5_IJNSA_ILi256EEENSA_ILi64EEENSA_ILi128EEEEEEaNS5_IJlSB_lEEENS5_IJNS_15integer_subbyteILi4ELb1EEEEEESJ_NS4_8TiledMMAINS4_8MMA_AtomIJNS4_4SM904GMMA26MMA_64x64x32_S32S8S8_RS_TNEEEENS4_6LayoutINS5_IJNSA_ILi2EEESB_SB_EEENS5_IJSB_NSA_ILi0EEESW_EEEEENS5_IJNS4_10UnderscoreESZ_SZ_EEEEENS4_13SM90_TMA_LOADENS4_14ComposedLayoutINS4_7SwizzleILi3ELi4ELi3EEENS4_18smem_ptr_flag_bitsILi8EEENST_INS5_IJNSA_ILi8EEESH_EEENS5_IJSH_SB_EEEEEEEvNS4_8identityES12_NS13_INS14_ILi2ELi4ELi3EEENS16_ILi4EEES1B_EENS4_9Copy_AtomIJNS4_39AutoVectorizingCopyWithAssumedAlignmentILi128EEESL_EEES1D_EENS_8epilogue10collective6detail29Sm90TmaWarpSpecializedAdapterINS1N_15DefaultEpilogueIaSJ_SJ_NS1M_6thread17LinearCombinationIaLi1EiiLNS1R_9ScaleType4KindE0ELNS_15FloatRoundStyleE2EaEENS1_15EpilogueDefaultEEEEEvvEEEEvNT_6ParamsE)
        /*0020*/ 	.word	0x00000000
.L_23:


//--------------------- .nv.compat                --------------------------
	.section	.nv.compat,"",@"SHT_CUDA_COMPAT_INFO"
	.align	4
        /*0000*/ 	.byte	0x02, 0x09, 0x01, 0x00, 0x02, 0x02, 0x04, 0x00, 0x02, 0x05, 0x05, 0x00, 0x03, 0x07, 0x01, 0x01
        /*0010*/ 	.byte	0x02, 0x03, 0x01, 0x00, 0x02, 0x06, 0x01, 0x00, 0x04, 0x0b, 0x08, 0x00, 0x00, 0x00, 0x00, 0x00
        /*0020*/ 	.byte	0x00, 0x00, 0x00, 0x00


//--------------------- .nv.info._ZN7cutlass13device_kernelINS_4gemm6kernel13GemmUniversalIN4cute5tupleIJiiiiEEENS1_10collective13CollectiveMmaINS1_49MainloopSm90TmaGmmaRmemAWarpSpecializedMixedInputILi9ENS5_IJNS4_1CILi1EEESB_SB_EEENS1_35KernelTmaWarpSpecializedCooperativeEEENS5_IJNSA_ILi256EEENSA_ILi64EEENSA_ILi128EEEEEEaNS5_IJlSB_lEEENS5_IJNS_15integer_subbyteILi4ELb1EEEEEESJ_NS4_8TiledMMAINS4_8MMA_AtomIJNS4_4SM904GMMA26MMA_64x64x32_S32S8S8_RS_TNEEEENS4_6LayoutINS5_IJNSA_ILi2EEESB_SB_EEENS5_IJSB_NSA_ILi0EEESW_EEEEENS5_IJNS4_10UnderscoreESZ_SZ_EEEEENS4_13SM90_TMA_LOADENS4_14ComposedLayoutINS4_7SwizzleILi3ELi4ELi3EEENS4_18smem_ptr_flag_bitsILi8EEENST_INS5_IJNSA_ILi8EEESH_EEENS5_IJSH_SB_EEEEEEEvNS4_8identityES12_NS13_INS14_ILi2ELi4ELi3EEENS16_ILi4EEES1B_EENS4_9Copy_AtomIJNS4_39AutoVectorizingCopyWithAssumedAlignmentILi128EEESL_EEES1D_EENS_8epilogue10collective6detail29Sm90TmaWarpSpecializedAdapterINS1N_15DefaultEpilogueIaSJ_SJ_NS1M_6thread17LinearCombinationIaLi1EiiLNS1R_9ScaleType4KindE0ELNS_15FloatRoundStyleE2EaEENS1_15EpilogueDefaultEEEEEvvEEEEvNT_6ParamsE --------------------------
	.section	.nv.info._ZN7cutlass13device_kernelINS_4gemm6kernel13GemmUniversalIN4cute5tupleIJiiiiEEENS1_10collective13CollectiveMmaINS1_49MainloopSm90TmaGmmaRmemAWarpSpecializedMixedInputILi9ENS5_IJNS4_1CILi1EEESB_SB_EEENS1_35KernelTmaWarpSpecializedCooperativeEEENS5_IJNSA_ILi256EEENSA_ILi64EEENSA_ILi128EEEEEEaNS5_IJlSB_lEEENS5_IJNS_15integer_subbyteILi4ELb1EEEEEESJ_NS4_8TiledMMAINS4_8MMA_AtomIJNS4_4SM904GMMA26MMA_64x64x32_S32S8S8_RS_TNEEEENS4_6LayoutINS5_IJNSA_ILi2EEESB_SB_EEENS5_IJSB_NSA_ILi0EEESW_EEEEENS5_IJNS4_10UnderscoreESZ_SZ_EEEEENS4_13SM90_TMA_LOADENS4_14ComposedLayoutINS4_7SwizzleILi3ELi4ELi3EEENS4_18smem_ptr_flag_bitsILi8EEENST_INS5_IJNSA_ILi8EEESH_EEENS5_IJSH_SB_EEEEEEEvNS4_8identityES12_NS13_INS14_ILi2ELi4ELi3EEENS16_ILi4EEES1B_EENS4_9Copy_AtomIJNS4_39AutoVectorizingCopyWithAssumedAlignmentILi128EEESL_EEES1D_EENS_8epilogue10collective6detail29Sm90TmaWarpSpecializedAdapterINS1N_15DefaultEpilogueIaSJ_SJ_NS1M_6thread17LinearCombinationIaLi1EiiLNS1R_9ScaleType4KindE0ELNS_15FloatRoundStyleE2EaEENS1_15EpilogueDefaultEEEEEvvEEEEvNT_6ParamsE,"",@"SHT_CUDA_INFO"
	.sectionflags	@""
	.align	4


	//----- nvinfo : EIATTR_CUDA_API_VERSION
	.align		4
        /*0000*/ 	.byte	0x04, 0x37
        /*0002*/ 	.short	(.L_25 - .L_24)
.L_24:
        /*0004*/ 	.word	0x00000082


	//----- nvinfo : EIATTR_KPARAM_INFO
	.align		4
.L_25:
        /*0008*/ 	.byte	0x04, 0x17
        /*000a*/ 	.short	(.L_27 - .L_26)
.L_26:
        /*000c*/ 	.word	0x00000000
        /*0010*/ 	.short	0x0000
        /*0012*/ 	.short	0x0070
        /*0014*/ 	.byte	0x00, 0xf0, 0x01, 0x18


	//----- nvinfo : EIATTR_SPARSE_MMA_MASK
	.align		4
.L_27:
        /*0018*/ 	.byte	0x03, 0x50
        /*001a*/ 	.short	0x0000


	//----- nvinfo : EIATTR_MAXREG_COUNT
	.align		4
        /*001c*/ 	.byte	0x03, 0x1b
        /*001e*/ 	.short	0x00a8


	//----- nvinfo : EIATTR_NUM_BARRIERS
	.align		4
        /*0020*/ 	.byte	0x02, 0x4c
        /*0022*/ 	.byte	0x01
	.zero		1


	//----- nvinfo : EIATTR_EXTERNS
	.align		4
        /*0024*/ 	.byte	0x04, 0x0f
        /*0026*/ 	.short	(.L_29 - .L_28)


	//   ....[0]....
	.align		4
.L_28:
        /*0028*/ 	.word	index@(__assertfail)


	//----- nvinfo : EIATTR_MERCURY_ISA_VERSION
	.align		4
.L_29:
        /*002c*/ 	.byte	0x03, 0x5f
        /*002e*/ 	.short	0x0101


	//----- nvinfo : EIATTR_INT_WARP_WIDE_INSTR_OFFSETS
	.align		4
        /*0030*/ 	.byte	0x04, 0x31
        /*0032*/ 	.short	(.L_31 - .L_30)


	//   ....[0]....
.L_30:
        /*0034*/ 	.word	0x00000490


	//   ....[1]....
        /*0038*/ 	.word	0x000004a0


	//   ....[2]....
        /*003c*/ 	.word	0x000005a0


	//----- nvinfo : EIATTR_COOP_GROUP_MASK_REGIDS
	.align		4
.L_31:
        /*0040*/ 	.byte	0x04, 0x29
        /*0042*/ 	.short	(.L_33 - .L_32)


	//   ....[0]....
.L_32:
        /*0044*/ 	.word	0xffffffff


	//   ....[1]....
        /*0048*/ 	.word	0xffffffff


	//   ....[2]....
        /*004c*/ 	.word	0xffffffff


	//   ....[3]....
        /*0050*/ 	.word	0xffffffff


	//   ....[4]....
        /*0054*/ 	.word	0x0500000f


	//----- nvinfo : EIATTR_COOP_GROUP_INSTR_OFFSETS
	.align		4
.L_33:
        /*0058*/ 	.byte	0x04, 0x28
        /*005a*/ 	.short	(.L_35 - .L_34)


	//   ....[0]....
.L_34:
        /*005c*/ 	.word	0x00000060


	//   ....[1]....
        /*0060*/ 	.word	0x00000070


	//   ....[2]....
        /*0064*/ 	.word	0x00000130


	//   ....[3]....
        /*0068*/ 	.word	0x00000390


	//   ....[4]....
        /*006c*/ 	.word	0x0000b960


	//----- nvinfo : EIATTR_REG_RECONFIG
	.align		4
.L_35:
        /*0070*/ 	.byte	0x01, 0x54
	.zero		2


	//----- nvinfo : EIATTR_SYSCALL_OFFSETS
	.align		4
        /*0074*/ 	.byte	0x04, 0x46
        /*0076*/ 	.short	(.L_37 - .L_36)


	//   ....[0]....
.L_36:
        /*0078*/ 	.word	0x00001400


	//   ....[1]....
        /*007c*/ 	.word	0x00001770


	//   ....[2]....
        /*0080*/ 	.word	0x000019b0


	//   ....[3]....
        /*0084*/ 	.word	0x00001fc0


	//   ....[4]....
        /*0088*/ 	.word	0x00002550


	//   ....[5]....
        /*008c*/ 	.word	0x00002f50


	//   ....[6]....
        /*0090*/ 	.word	0x00003180


	//   ....[7]....
        /*0094*/ 	.word	0x000038f0


	//   ....[8]....
        /*0098*/ 	.word	0x00003eb0


	//   ....[9]....
        /*009c*/ 	.word	0x00004990


	//   ....[10]....
        /*00a0*/ 	.word	0x00004bc0


	//   ....[11]....
        /*00a4*/ 	.word	0x000051e0


	//   ....[12]....
        /*00a8*/ 	.word	0x000057a0


	//   ....[13]....
        /*00ac*/ 	.word	0x0000a6d0


	//   ....[14]....
        /*00b0*/ 	.word	0x0000a800


	//----- nvinfo : EIATTR_MBARRIER_INSTR_OFFSETS
	.align		4
.L_37:
        /*00b4*/ 	.byte	0x04, 0x39
        /*00b6*/ 	.short	(.L_39 - .L_38)


	//   ....[0]....
.L_38:
        /*00b8*/ 	.word	0x00000250
        /*00bc*/ 	.word	0x000000ff
        /*00c0*/ 	.word	0x00000000
        /*00c4*/ 	.short	0x0100
        /*00c6*/ 	.byte	0x08
	.zero		1


	//   ....[1]....
        /*00c8*/ 	.word	0x00000260
        /*00cc*/ 	.word	0x000000ff
        /*00d0*/ 	.word	0x00000048
        /*00d4*/ 	.short	0x0100
        /*00d6*/ 	.byte	0x08
	.zero		1


	//   ....[2]....
        /*00d8*/ 	.word	0x00000270
        /*00dc*/ 	.word	0x000000ff
        /*00e0*/ 	.word	0x00000008
        /*00e4*/ 	.short	0x0100
        /*00e6*/ 	.byte	0x08
	.zero		1


	//   ....[3]....
        /*00e8*/ 	.word	0x00000280
        /*00ec*/ 	.word	0x000000ff
        /*00f0*/ 	.word	0x00000050
        /*00f4*/ 	.short	0x0100
        /*00f6*/ 	.byte	0x08
	.zero		1


	//   ....[4]....
        /*00f8*/ 	.word	0x00000290
        /*00fc*/ 	.word	0x000000ff
        /*0100*/ 	.word	0x00000010
        /*0104*/ 	.short	0x0100
        /*0106*/ 	.byte	0x08
	.zero		1


	//   ....[5]....
        /*0108*/ 	.word	0x000002a0
        /*010c*/ 	.word	0x000000ff
        /*0110*/ 	.word	0x00000058
        /*0114*/ 	.short	0x0100
        /*0116*/ 	.byte	0x08
	.zero		1


	//   ....[6]....
        /*0118*/ 	.word	0x000002b0
        /*011c*/ 	.word	0x000000ff
        /*0120*/ 	.word	0x00000018
        /*0124*/ 	.short	0x0100
        /*0126*/ 	.byte	0x08
	.zero		1


	//   ....[7]....
        /*0128*/ 	.word	0x000002c0
        /*012c*/ 	.word	0x000000ff
        /*0130*/ 	.word	0x00000060
        /*0134*/ 	.short	0x0100
        /*0136*/ 	.byte	0x08
	.zero		1


	//   ....[8]....
        /*0138*/ 	.word	0x000002d0
        /*013c*/ 	.word	0x000000ff
        /*0140*/ 	.word	0x00000020
        /*0144*/ 	.short	0x0100
        /*0146*/ 	.byte	0x08
	.zero		1


	//   ....[9]....
        /*0148*/ 	.word	0x000002e0
        /*014c*/ 	.word	0x000000ff
        /*0150*/ 	.word	0x00000068
        /*0154*/ 	.short	0x0100
        /*0156*/ 	.byte	0x08
	.zero		1


	//   ....[10]....
        /*0158*/ 	.word	0x000002f0
        /*015c*/ 	.word	0x000000ff
        /*0160*/ 	.word	0x00000028
        /*0164*/ 	.short	0x0100
        /*0166*/ 	.byte	0x08
	.zero		1


	//   ....[11]....
        /*0168*/ 	.word	0x00000300
        /*016c*/ 	.word	0x000000ff
        /*0170*/ 	.word	0x00000070
        /*0174*/ 	.short	0x0100
        /*0176*/ 	.byte	0x08
	.zero		1


	//   ....[12]....
        /*0178*/ 	.word	0x00000310
        /*017c*/ 	.word	0x000000ff
        /*0180*/ 	.word	0x00000030
        /*0184*/ 	.short	0x0100
        /*0186*/ 	.byte	0x08
	.zero		1


	//   ....[13]....
        /*0188*/ 	.word	0x00000320
        /*018c*/ 	.word	0x000000ff
        /*0190*/ 	.word	0x00000078
        /*0194*/ 	.short	0x0100
        /*0196*/ 	.byte	0x08
	.zero		1


	//   ....[14]....
        /*0198*/ 	.word	0x00000330
        /*019c*/ 	.word	0x000000ff
        /*01a0*/ 	.word	0x00000038
        /*01a4*/ 	.short	0x0100
        /*01a6*/ 	.byte	0x08
	.zero		1


	//   ....[15]....
        /*01a8*/ 	.word	0x00000340
        /*01ac*/ 	.word	0x000000ff
        /*01b0*/ 	.word	0x00000080
        /*01b4*/ 	.short	0x0100
        /*01b6*/ 	.byte	0x08
	.zero		1


	//   ....[16]....
        /*01b8*/ 	.word	0x00000350
        /*01bc*/ 	.word	0x000000ff
        /*01c0*/ 	.word	0x00000040
        /*01c4*/ 	.short	0x0100
        /*01c6*/ 	.byte	0x08
	.zero		1


	//   ....[17]....
        /*01c8*/ 	.word	0x00000360
        /*01cc*/ 	.word	0x000000ff
        /*01d0*/ 	.word	0x00000088
        /*01d4*/ 	.short	0x0100
        /*01d6*/ 	.byte	0x08
	.zero		1


	//   ....[18]....
        /*01d8*/ 	.word	0x00000620
        /*01dc*/ 	.word	0x000000ff
        /*01e0*/ 	.word	0x000000a0
        /*01e4*/ 	.short	0x0100
        /*01e6*/ 	.byte	0x08
	.zero		1


	//   ....[19]....
        /*01e8*/ 	.word	0x000006a0
        /*01ec*/ 	.word	0x000000ff
        /*01f0*/ 	.word	0x000000a8
        /*01f4*/ 	.short	0x0100
        /*01f6*/ 	.byte	0x08
	.zero		1


	//   ....[20]....
        /*01f8*/ 	.word	0x000014e0
        /*01fc*/ 	.word	0x00000003
        /*0200*/ 	.word	0x00000000
        /*0204*/ 	.short	0x010a
        /*0206*/ 	.byte	0x3f
	.zero		1


	//   ....[21]....
        /*0208*/ 	.word	0x00001520
        /*020c*/ 	.word	0x00000003
        /*0210*/ 	.word	0x00000000
        /*0214*/ 	.short	0x010a
        /*0216*/ 	.byte	0x3f
	.zero		1


	//   ....[22]....
        /*0218*/ 	.word	0x00001630
        /*021c*/ 	.word	0x00000000
        /*0220*/ 	.word	0x00000000
        /*0224*/ 	.short	0x010a
        /*0226*/ 	.byte	0x3f
	.zero		1


	//   ....[23]....
        /*0228*/ 	.word	0x00002e20
        /*022c*/ 	.word	0x000000ff
        /*0230*/ 	.word	0x00000000
        /*0234*/ 	.short	0x010a
        /*0236*/ 	.byte	0x04
	.zero		1


	//   ....[24]....
        /*0238*/ 	.word	0x000037c0
        /*023c*/ 	.word	0x00000000
        /*0240*/ 	.word	0x00000000
        /*0244*/ 	.short	0x010a
        /*0246*/ 	.byte	0x3f
	.zero		1


	//   ....[25]....
        /*0248*/ 	.word	0x00004740
        /*024c*/ 	.word	0x00000000
        /*0250*/ 	.word	0x00000000
        /*0254*/ 	.short	0x0101
        /*0256*/ 	.byte	0x3f
	.zero		1


	//   ....[26]....
        /*0258*/ 	.word	0x00004850
        /*025c*/ 	.word	0x00000000
        /*0260*/ 	.word	0x00000000
        /*0264*/ 	.short	0x010a
        /*0266*/ 	.byte	0x3f
	.zero		1


	//   ....[27]....
        /*0268*/ 	.word	0x00006030
        /*026c*/ 	.word	0x0000007c
        /*0270*/ 	.word	0x00000000
        /*0274*/ 	.short	0x0101
        /*0276*/ 	.byte	0x3f
	.zero		1


	//   ....[28]....
        /*0278*/ 	.word	0x00006110
        /*027c*/ 	.word	0x000000ff
        /*0280*/ 	.word	0x00000000
        /*0284*/ 	.short	0x0101
        /*0286*/ 	.byte	0x06
	.zero		1


	//   ....[29]....
        /*0288*/ 	.word	0x0000a8f0
        /*028c*/ 	.word	0x00000007
        /*0290*/ 	.word	0x00000048
        /*0294*/ 	.short	0x010a
        /*0296*/ 	.byte	0x3f
	.zero		1


	//   ....[30]....
        /*0298*/ 	.word	0x0000ad40
        /*029c*/ 	.word	0x00000012
        /*02a0*/ 	.word	0x000000a8
        /*02a4*/ 	.short	0x0101
        /*02a6*/ 	.byte	0x3f
	.zero		1


	//   ....[31]....
        /*02a8*/ 	.word	0x0000b450
        /*02ac*/ 	.word	0x00000005
        /*02b0*/ 	.word	0x00000000
        /*02b4*/ 	.short	0x010a
        /*02b6*/ 	.byte	0x3f
	.zero		1


	//   ....[32]....
        /*02b8*/ 	.word	0x0000b4d0
        /*02bc*/ 	.word	0x00000007
        /*02c0*/ 	.word	0x00000000
        /*02c4*/ 	.short	0x010a
        /*02c6*/ 	.byte	0x3f
	.zero		1


	//   ....[33]....
        /*02c8*/ 	.word	0x0000b560
        /*02cc*/ 	.word	0x00000006
        /*02d0*/ 	.word	0x00000000
        /*02d4*/ 	.short	0x010a
        /*02d6*/ 	.byte	0x3f
	.zero		1


	//   ....[34]....
        /*02d8*/ 	.word	0x0000b5f0
        /*02dc*/ 	.word	0x00000009
        /*02e0*/ 	.word	0x00000000
        /*02e4*/ 	.short	0x010a
        /*02e6*/ 	.byte	0x3f
	.zero		1


	//   ....[35]....
        /*02e8*/ 	.word	0x0000b680
        /*02ec*/ 	.word	0x00000006
        /*02f0*/ 	.word	0x00000000
        /*02f4*/ 	.short	0x010a
        /*02f6*/ 	.byte	0x3f
	.zero		1


	//   ....[36]....
        /*02f8*/ 	.word	0x0000b710
        /*02fc*/ 	.word	0x00000009
        /*0300*/ 	.word	0x00000000
        /*0304*/ 	.short	0x010a
        /*0306*/ 	.byte	0x3f
	.zero		1


	//   ....[37]....
        /*0308*/ 	.word	0x0000b7a0
        /*030c*/ 	.word	0x00000008
        /*0310*/ 	.word	0x00000000
        /*0314*/ 	.short	0x010a
        /*0316*/ 	.byte	0x3f
	.zero		1


	//   ....[38]....
        /*0318*/ 	.word	0x0000b830
        /*031c*/ 	.word	0x0000000b
        /*0320*/ 	.word	0x00000000
        /*0324*/ 	.short	0x010a
        /*0326*/ 	.byte	0x3f
	.zero		1


	//   ....[39]....
        /*0328*/ 	.word	0x0000b8c0
        /*032c*/ 	.word	0x00000003
        /*0330*/ 	.word	0x00000000
        /*0334*/ 	.short	0x010a
        /*0336*/ 	.byte	0x3f
	.zero		1


	//   ....[40]....
        /*0338*/ 	.word	0x0000b990
        /*033c*/ 	.word	0x00000003
        /*0340*/ 	.word	0x00000000
        /*0344*/ 	.short	0x010a
        /*0346*/ 	.byte	0x3f
	.zero		1


	//   ....[41]....
        /*0348*/ 	.word	0x0000b9f0
        /*034c*/ 	.word	0x00000003
        /*0350*/ 	.word	0x00000000
        /*0354*/ 	.short	0x010a
        /*0356*/ 	.byte	0x3f
	.zero		1


	//   ....[42]....
        /*0358*/ 	.word	0x0000ba40
        /*035c*/ 	.word	0x00000000
        /*0360*/ 	.word	0x00000000
        /*0364*/ 	.short	0x010a
        /*0366*/ 	.byte	0x3f
	.zero		1


	//   ....[43]....
        /*0368*/ 	.word	0x0000ba90
        /*036c*/ 	.word	0x00000007
        /*0370*/ 	.word	0x00000048
        /*0374*/ 	.short	0x010a
        /*0376*/ 	.byte	0x3f
	.zero		1


	//   ....[44]....
        /*0378*/ 	.word	0x0000bbe0
        /*037c*/ 	.word	0x00000005
        /*0380*/ 	.word	0x00000000
        /*0384*/ 	.short	0x010a
        /*0386*/ 	.byte	0x3f
	.zero		1


	//   ....[45]....
        /*0388*/ 	.word	0x0000bc30
        /*038c*/ 	.word	0x00000007
        /*0390*/ 	.word	0x00000000
        /*0394*/ 	.short	0x010a
        /*0396*/ 	.byte	0x3f
	.zero		1


	//   ....[46]....
        /*0398*/ 	.word	0x0000bc80
        /*039c*/ 	.word	0x00000006
        /*03a0*/ 	.word	0x00000000
        /*03a4*/ 	.short	0x010a
        /*03a6*/ 	.byte	0x3f
	.zero		1


	//   ....[47]....
        /*03a8*/ 	.word	0x0000bcd0
        /*03ac*/ 	.word	0x00000009
        /*03b0*/ 	.word	0x00000000
        /*03b4*/ 	.short	0x010a
        /*03b6*/ 	.byte	0x3f
	.zero		1


	//   ....[48]....
        /*03b8*/ 	.word	0x0000bd20
        /*03bc*/ 	.word	0x00000006
        /*03c0*/ 	.word	0x00000000
        /*03c4*/ 	.short	0x010a
        /*03c6*/ 	.byte	0x3f
	.zero		1


	//   ....[49]....
        /*03c8*/ 	.word	0x0000bd70
        /*03cc*/ 	.word	0x00000009
        /*03d0*/ 	.word	0x00000000
        /*03d4*/ 	.short	0x010a
        /*03d6*/ 	.byte	0x3f
	.zero		1


	//   ....[50]....
        /*03d8*/ 	.word	0x0000bdc0
        /*03dc*/ 	.word	0x00000008
        /*03e0*/ 	.word	0x00000000
        /*03e4*/ 	.short	0x010a
        /*03e6*/ 	.byte	0x3f
	.zero		1


	//   ....[51]....
        /*03e8*/ 	.word	0x0000be10
        /*03ec*/ 	.word	0x0000000b
        /*03f0*/ 	.word	0x00000000
        /*03f4*/ 	.short	0x010a
        /*03f6*/ 	.byte	0x3f
	.zero		1


	//----- nvinfo : EIATTR_NUM_MBARRIERS
	.align		4
.L_39:
        /*03f8*/ 	.byte	0x03, 0x38
        /*03fa*/ 	.short	0x0014


	//----- nvinfo : EIATTR_EXIT_INSTR_OFFSETS
	.align		4
        /*03fc*/ 	.byte	0x04, 0x1c
        /*03fe*/ 	.short	(.L_41 - .L_40)


	//   ....[0]....
.L_40:
        /*0400*/ 	.word	0x00000740


	//   ....[1]....
        /*0404*/ 	.word	0x00001010


	//   ....[2]....
        /*0408*/ 	.word	0x00009d60


	//   ....[3]....
        /*040c*/ 	.word	0x0000a380


	//   ....[4]....
        /*0410*/ 	.word	0x0000b910


	//----- nvinfo : EIATTR_MAX_THREADS
	.align		4
.L_41:
        /*0414*/ 	.byte	0x04, 0x05
        /*0416*/ 	.short	(.L_43 - .L_42)
.L_42:
        /*0418*/ 	.word	0x00000180
        /*041c*/ 	.word	0x00000001
        /*0420*/ 	.word	0x00000001


	//----- nvinfo : EIATTR_CRS_STACK_SIZE
	.align		4
.L_43:
        /*0424*/ 	.byte	0x04, 0x1e
        /*0426*/ 	.short	(.L_45 - .L_44)
.L_44:
        /*0428*/ 	.word	0x00000000


	//----- nvinfo : EIATTR_CBANK_PARAM_SIZE
	.align		4
.L_45:
        /*042c*/ 	.byte	0x03, 0x19
        /*042e*/ 	.short	0x0670


	//----- nvinfo : EIATTR_PARAM_CBANK
	.align		4
        /*0430*/ 	.byte	0x04, 0x0a
        /*0432*/ 	.short	(.L_47 - .L_46)
	.align		4
.L_46:
        /*0434*/ 	.word	index@(.nv.constant0._ZN7cutlass13device_kernelINS_4gemm6kernel13GemmUniversalIN4cute5tupleIJiiiiEEENS1_10collective13CollectiveMmaINS1_49MainloopSm90TmaGmmaRmemAWarpSpecializedMixedInputILi9ENS5_IJNS4_1CILi1EEESB_SB_EEENS1_35KernelTmaWarpSpecializedCooperativeEEENS5_IJNSA_ILi256EEENSA_ILi64EEENSA_ILi128EEEEEEaNS5_IJlSB_lEEENS5_IJNS_15integer_subbyteILi4ELb1EEEEEESJ_NS4_8TiledMMAINS4_8MMA_AtomIJNS4_4SM904GMMA26MMA_64x64x32_S32S8S8_RS_TNEEEENS4_6LayoutINS5_IJNSA_ILi2EEESB_SB_EEENS5_IJSB_NSA_ILi0EEESW_EEEEENS5_IJNS4_10UnderscoreESZ_SZ_EEEEENS4_13SM90_TMA_LOADENS4_14ComposedLayoutINS4_7SwizzleILi3ELi4ELi3EEENS4_18smem_ptr_flag_bitsILi8EEENST_INS5_IJNSA_ILi8EEESH_EEENS5_IJSH_SB_EEEEEEEvNS4_8identityES12_NS13_INS14_ILi2ELi4ELi3EEENS16_ILi4EEES1B_EENS4_9Copy_AtomIJNS4_39AutoVectorizingCopyWithAssumedAlignmentILi128EEESL_EEES1D_EENS_8epilogue10collective6detail29Sm90TmaWarpSpecializedAdapterINS1N_15DefaultEpilogueIaSJ_SJ_NS1M_6thread17LinearCombinationIaLi1EiiLNS1R_9ScaleType4KindE0ELNS_15FloatRoundStyleE2EaEENS1_15EpilogueDefaultEEEEEvvEEEEvNT_6ParamsE)
        /*0438*/ 	.short	0x0210
        /*043a*/ 	.short	0x0670


	//----- nvinfo : EIATTR_SW_WAR
	.align		4
.L_47:
        /*043c*/ 	.byte	0x04, 0x36
        /*043e*/ 	.short	(.L_49 - .L_48)
.L_48:
        /*0440*/ 	.word	0x00000008
.L_49:


//--------------------- .nv.callgraph             --------------------------
	.section	.nv.callgraph,"",@"SHT_CUDA_CALLGRAPH"
	.align	4
	.sectionentsize	8
	.align		4
        /*0000*/ 	.word	0x00000000
	.align		4
        /*0004*/ 	.word	0xffffffff
	.align		4
        /*0008*/ 	.word	index@(_ZN7cutlass13device_kernelINS_4gemm6kernel13GemmUniversalIN4cute5tupleIJiiiiEEENS1_10collective13CollectiveMmaINS1_49MainloopSm90TmaGmmaRmemAWarpSpecializedMixedInputILi9ENS5_IJNS4_1CILi1EEESB_SB_EEENS1_35KernelTmaWarpSpecializedCooperativeEEENS5_IJNSA_ILi256EEENSA_ILi64EEENSA_ILi128EEEEEEaNS5_IJlSB_lEEENS5_IJNS_15integer_subbyteILi4ELb1EEEEEESJ_NS4_8TiledMMAINS4_8MMA_AtomIJNS4_4SM904GMMA26MMA_64x64x32_S32S8S8_RS_TNEEEENS4_6LayoutINS5_IJNSA_ILi2EEESB_SB_EEENS5_IJSB_NSA_ILi0EEESW_EEEEENS5_IJNS4_10UnderscoreESZ_SZ_EEEEENS4_13SM90_TMA_LOADENS4_14ComposedLayoutINS4_7SwizzleILi3ELi4ELi3EEENS4_18smem_ptr_flag_bitsILi8EEENST_INS5_IJNSA_ILi8EEESH_EEENS5_IJSH_SB_EEEEEEEvNS4_8identityES12_NS13_INS14_ILi2ELi4ELi3EEENS16_ILi4EEES1B_EENS4_9Copy_AtomIJNS4_39AutoVectorizingCopyWithAssumedAlignmentILi128EEESL_EEES1D_EENS_8epilogue10collective6detail29Sm90TmaWarpSpecializedAdapterINS1N_15DefaultEpilogueIaSJ_SJ_NS1M_6thread17LinearCombinationIaLi1EiiLNS1R_9ScaleType4KindE0ELNS_15FloatRoundStyleE2EaEENS1_15EpilogueDefaultEEEEEvvEEEEvNT_6ParamsE)
	.align		4
        /*000c*/ 	.word	index@(__assertfail)
	.align		4
        /*0010*/ 	.word	0x00000000
	.align		4
        /*0014*/ 	.word	0xfffffffe
	.align		4
        /*0018*/ 	.word	0x00000000
	.align		4
        /*001c*/ 	.word	0xfffffffd
	.align		4
        /*0020*/ 	.word	0x00000000
	.align		4
        /*0024*/ 	.word	0xfffffffc


//--------------------- .nv.constant4             --------------------------
	.section	.nv.constant4,"a",@progbits
	.align	8
	.align		8
.nv.constant4:
        /*0000*/ 	.dword	__assertfail
	.align		8
        /*0008*/ 	.dword	__unnamed_1
	.align		8
        /*0010*/ 	.dword	__unnamed_2
	.align		8
        /*0018*/ 	.dword	__unnamed_3
	.align		8
        /*0020*/ 	.dword	_ZN40_INTERNAL_9da8cdb7_4_k_cu_d84e3644_277384cuda3std3__45__cpo5beginE
	.align		8
        /*0028*/ 	.dword	_ZN40_INTERNAL_9da8cdb7_4_k_cu_d84e3644_277384cuda3std3__45__cpo3endE
	.align		8
        /*0030*/ 	.dword	_ZN40_INTERNAL_9da8cdb7_4_k_cu_d84e3644_277384cuda3std3__45__cpo6cbeginE
	.align		8
        /*0038*/ 	.dword	_ZN40_INTERNAL_9da8cdb7_4_k_cu_d84e3644_277384cuda3std3__45__cpo4cendE
	.align		8
        /*0040*/ 	.dword	_ZN40_INTERNAL_9da8cdb7_4_k_cu_d84e3644_277384cuda3std3__442_GLOBAL__N__9da8cdb7_4_k_cu_d84e3644_277386ignoreE
	.align		8
        /*0048*/ 	.dword	_ZN40_INTERNAL_9da8cdb7_4_k_cu_d84e3644_277384cuda3std3__419piecewise_constructE
	.align		8
        /*0050*/ 	.dword	_ZN40_INTERNAL_9da8cdb7_4_k_cu_d84e3644_277384cuda3std3__48in_placeE
	.align		8
        /*0058*/ 	.dword	_ZN40_INTERNAL_9da8cdb7_4_k_cu_d84e3644_277384cuda3std6ranges3__45__cpo4swapE
	.align		8
        /*0060*/ 	.dword	_ZN40_INTERNAL_9da8cdb7_4_k_cu_d84e3644_277384cuda3std6ranges3__45__cpo9iter_moveE
	.align		8
        /*0068*/ 	.dword	_ZN40_INTERNAL_9da8cdb7_4_k_cu_d84e3644_277384cute7productE
	.align		8
        /*0070*/ 	.dword	_ZN40_INTERNAL_9da8cdb7_4_k_cu_d84e3644_277384cute1_E
	.align		8
        /*0078*/ 	.dword	$str$24
	.align		8
        /*0080*/ 	.dword	$str$25
	.align		8
        /*0088*/ 	.dword	$str$26
	.align		8
        /*0090*/ 	.dword	$str$27


//--------------------- .text._ZN7cutlass13device_kernelINS_4gemm6kernel13GemmUniversalIN4cute5tupleIJiiiiEEENS1_10collective13CollectiveMmaINS1_49MainloopSm90TmaGmmaRmemAWarpSpecializedMixedInputILi9ENS5_IJNS4_1CILi1EEESB_SB_EEENS1_35KernelTmaWarpSpecializedCooperativeEEENS5_IJNSA_ILi256EEENSA_ILi64EEENSA_ILi128EEEEEEaNS5_IJlSB_lEEENS5_IJNS_15integer_subbyteILi4ELb1EEEEEESJ_NS4_8TiledMMAINS4_8MMA_AtomIJNS4_4SM904GMMA26MMA_64x64x32_S32S8S8_RS_TNEEEENS4_6LayoutINS5_IJNSA_ILi2EEESB_SB_EEENS5_IJSB_NSA_ILi0EEESW_EEEEENS5_IJNS4_10UnderscoreESZ_SZ_EEEEENS4_13SM90_TMA_LOADENS4_14ComposedLayoutINS4_7SwizzleILi3ELi4ELi3EEENS4_18smem_ptr_flag_bitsILi8EEENST_INS5_IJNSA_ILi8EEESH_EEENS5_IJSH_SB_EEEEEEEvNS4_8identityES12_NS13_INS14_ILi2ELi4ELi3EEENS16_ILi4EEES1B_EENS4_9Copy_AtomIJNS4_39AutoVectorizingCopyWithAssumedAlignmentILi128EEESL_EEES1D_EENS_8epilogue10collective6detail29Sm90TmaWarpSpecializedAdapterINS1N_15DefaultEpilogueIaSJ_SJ_NS1M_6thread17LinearCombinationIaLi1EiiLNS1R_9ScaleType4KindE0ELNS_15FloatRoundStyleE2EaEENS1_15EpilogueDefaultEEEEEvvEEEEvNT_6ParamsE --------------------------
	.section	.text._ZN7cutlass13device_kernelINS_4gemm6kernel13GemmUniversalIN4cute5tupleIJiiiiEEENS1_10collective13CollectiveMmaINS1_49MainloopSm90TmaGmmaRmemAWarpSpecializedMixedInputILi9ENS5_IJNS4_1CILi1EEESB_SB_EEENS1_35KernelTmaWarpSpecializedCooperativeEEENS5_IJNSA_ILi256EEENSA_ILi64EEENSA_ILi128EEEEEEaNS5_IJlSB_lEEENS5_IJNS_15integer_subbyteILi4ELb1EEEEEESJ_NS4_8TiledMMAINS4_8MMA_AtomIJNS4_4SM904GMMA26MMA_64x64x32_S32S8S8_RS_TNEEEENS4_6LayoutINS5_IJNSA_ILi2EEESB_SB_EEENS5_IJSB_NSA_ILi0EEESW_EEEEENS5_IJNS4_10UnderscoreESZ_SZ_EEEEENS4_13SM90_TMA_LOADENS4_14ComposedLayoutINS4_7SwizzleILi3ELi4ELi3EEENS4_18smem_ptr_flag_bitsILi8EEENST_INS5_IJNSA_ILi8EEESH_EEENS5_IJSH_SB_EEEEEEEvNS4_8identityES12_NS13_INS14_ILi2ELi4ELi3EEENS16_ILi4EEES1B_EENS4_9Copy_AtomIJNS4_39AutoVectorizingCopyWithAssumedAlignmentILi128EEESL_EEES1D_EENS_8epilogue10collective6detail29Sm90TmaWarpSpecializedAdapterINS1N_15DefaultEpilogueIaSJ_SJ_NS1M_6thread17LinearCombinationIaLi1EiiLNS1R_9ScaleType4KindE0ELNS_15FloatRoundStyleE2EaEENS1_15EpilogueDefaultEEEEEvvEEEEvNT_6ParamsE,"ax",@progbits
	.align	128
.text._ZN7cutlass13device_kernelINS_4gemm6kernel13GemmUniversalIN4cute5tupleIJiiiiEEENS1_10collective13CollectiveMmaINS1_49MainloopSm90TmaGmmaRmemAWarpSpecializedMixedInputILi9ENS5_IJNS4_1CILi1EEESB_SB_EEENS1_35KernelTmaWarpSpecializedCooperativeEEENS5_IJNSA_ILi256EEENSA_ILi64EEENSA_ILi128EEEEEEaNS5_IJlSB_lEEENS5_IJNS_15integer_subbyteILi4ELb1EEEEEESJ_NS4_8TiledMMAINS4_8MMA_AtomIJNS4_4SM904GMMA26MMA_64x64x32_S32S8S8_RS_TNEEEENS4_6LayoutINS5_IJNSA_ILi2EEESB_SB_EEENS5_IJSB_NSA_ILi0EEESW_EEEEENS5_IJNS4_10UnderscoreESZ_SZ_EEEEENS4_13SM90_TMA_LOADENS4_14ComposedLayoutINS4_7SwizzleILi3ELi4ELi3EEENS4_18smem_ptr_flag_bitsILi8EEENST_INS5_IJNSA_ILi8EEESH_EEENS5_IJSH_SB_EEEEEEEvNS4_8identityES12_NS13_INS14_ILi2ELi4ELi3EEENS16_ILi4EEES1B_EENS4_9Copy_AtomIJNS4_39AutoVectorizingCopyWithAssumedAlignmentILi128EEESL_EEES1D_EENS_8epilogue10collective6detail29Sm90TmaWarpSpecializedAdapterINS1N_15DefaultEpilogueIaSJ_SJ_NS1M_6thread17LinearCombinationIaLi1EiiLNS1R_9ScaleType4KindE0ELNS_15FloatRoundStyleE2EaEENS1_15EpilogueDefaultEEEEEvvEEEEvNT_6ParamsE:
        .type           _ZN7cutlass13device_kernelINS_4gemm6kernel13GemmUniversalIN4cute5tupleIJiiiiEEENS1_10collective13CollectiveMmaINS1_49MainloopSm90TmaGmmaRmemAWarpSpecializedMixedInputILi9ENS5_IJNS4_1CILi1EEESB_SB_EEENS1_35KernelTmaWarpSpecializedCooperativeEEENS5_IJNSA_ILi256EEENSA_ILi64EEENSA_ILi128EEEEEEaNS5_IJlSB_lEEENS5_IJNS_15integer_subbyteILi4ELb1EEEEEESJ_NS4_8TiledMMAINS4_8MMA_AtomIJNS4_4SM904GMMA26MMA_64x64x32_S32S8S8_RS_TNEEEENS4_6LayoutINS5_IJNSA_ILi2EEESB_SB_EEENS5_IJSB_NSA_ILi0EEESW_EEEEENS5_IJNS4_10UnderscoreESZ_SZ_EEEEENS4_13SM90_TMA_LOADENS4_14ComposedLayoutINS4_7SwizzleILi3ELi4ELi3EEENS4_18smem_ptr_flag_bitsILi8EEENST_INS5_IJNSA_ILi8EEESH_EEENS5_IJSH_SB_EEEEEEEvNS4_8identityES12_NS13_INS14_ILi2ELi4ELi3EEENS16_ILi4EEES1B_EENS4_9Copy_AtomIJNS4_39AutoVectorizingCopyWithAssumedAlignmentILi128EEESL_EEES1D_EENS_8epilogue10collective6detail29Sm90TmaWarpSpecializedAdapterINS1N_15DefaultEpilogueIaSJ_SJ_NS1M_6thread17LinearCombinationIaLi1EiiLNS1R_9ScaleType4KindE0ELNS_15FloatRoundStyleE2EaEENS1_15EpilogueDefaultEEEEEvvEEEEvNT_6ParamsE,@function
        .size           _ZN7cutlass13device_kernelINS_4gemm6kernel13GemmUniversalIN4cute5tupleIJiiiiEEENS1_10collective13CollectiveMmaINS1_49MainloopSm90TmaGmmaRmemAWarpSpecializedMixedInputILi9ENS5_IJNS4_1CILi1EEESB_SB_EEENS1_35KernelTmaWarpSpecializedCooperativeEEENS5_IJNSA_ILi256EEENSA_ILi64EEENSA_ILi128EEEEEEaNS5_IJlSB_lEEENS5_IJNS_15integer_subbyteILi4ELb1EEEEEESJ_NS4_8TiledMMAINS4_8MMA_AtomIJNS4_4SM904GMMA26MMA_64x64x32_S32S8S8_RS_TNEEEENS4_6LayoutINS5_IJNSA_ILi2EEESB_SB_EEENS5_IJSB_NSA_ILi0EEESW_EEEEENS5_IJNS4_10UnderscoreESZ_SZ_EEEEENS4_13SM90_TMA_LOADENS4_14ComposedLayoutINS4_7SwizzleILi3ELi4ELi3EEENS4_18smem_ptr_flag_bitsILi8EEENST_INS5_IJNSA_ILi8EEESH_EEENS5_IJSH_SB_EEEEEEEvNS4_8identityES12_NS13_INS14_ILi2ELi4ELi3EEENS16_ILi4EEES1B_EENS4_9Copy_AtomIJNS4_39AutoVectorizingCopyWithAssumedAlignmentILi128EEESL_EEES1D_EENS_8epilogue10collective6detail29Sm90TmaWarpSpecializedAdapterINS1N_15DefaultEpilogueIaSJ_SJ_NS1M_6thread17LinearCombinationIaLi1EiiLNS1R_9ScaleType4KindE0ELNS_15FloatRoundStyleE2EaEENS1_15EpilogueDefaultEEEEEvvEEEEvNT_6ParamsE,(.L_x_249 - _ZN7cutlass13device_kernelINS_4gemm6kernel13GemmUniversalIN4cute5tupleIJiiiiEEENS1_10collective13CollectiveMmaINS1_49MainloopSm90TmaGmmaRmemAWarpSpecializedMixedInputILi9ENS5_IJNS4_1CILi1EEESB_SB_EEENS1_35KernelTmaWarpSpecializedCooperativeEEENS5_IJNSA_ILi256EEENSA_ILi64EEENSA_ILi128EEEEEEaNS5_IJlSB_lEEENS5_IJNS_15integer_subbyteILi4ELb1EEEEEESJ_NS4_8TiledMMAINS4_8MMA_AtomIJNS4_4SM904GMMA26MMA_64x64x32_S32S8S8_RS_TNEEEENS4_6LayoutINS5_IJNSA_ILi2EEESB_SB_EEENS5_IJSB_NSA_ILi0EEESW_EEEEENS5_IJNS4_10UnderscoreESZ_SZ_EEEEENS4_13SM90_TMA_LOADENS4_14ComposedLayoutINS4_7SwizzleILi3ELi4ELi3EEENS4_18smem_ptr_flag_bitsILi8EEENST_INS5_IJNSA_ILi8EEESH_EEENS5_IJSH_SB_EEEEEEEvNS4_8identityES12_NS13_INS14_ILi2ELi4ELi3EEENS16_ILi4EEES1B_EENS4_9Copy_AtomIJNS4_39AutoVectorizingCopyWithAssumedAlignmentILi128EEESL_EEES1D_EENS_8epilogue10collective6detail29Sm90TmaWarpSpecializedAdapterINS1N_15DefaultEpilogueIaSJ_SJ_NS1M_6thread17LinearCombinationIaLi1EiiLNS1R_9ScaleType4KindE0ELNS_15FloatRoundStyleE2EaEENS1_15EpilogueDefaultEEEEEvvEEEEvNT_6ParamsE)
        .other          _ZN7cutlass13device_kernelINS_4gemm6kernel13GemmUniversalIN4cute5tupleIJiiiiEEENS1_10collective13CollectiveMmaINS1_49MainloopSm90TmaGmmaRmemAWarpSpecializedMixedInputILi9ENS5_IJNS4_1CILi1EEESB_SB_EEENS1_35KernelTmaWarpSpecializedCooperativeEEENS5_IJNSA_ILi256EEENSA_ILi64EEENSA_ILi128EEEEEEaNS5_IJlSB_lEEENS5_IJNS_15integer_subbyteILi4ELb1EEEEEESJ_NS4_8TiledMMAINS4_8MMA_AtomIJNS4_4SM904GMMA26MMA_64x64x32_S32S8S8_RS_TNEEEENS4_6LayoutINS5_IJNSA_ILi2EEESB_SB_EEENS5_IJSB_NSA_ILi0EEESW_EEEEENS5_IJNS4_10UnderscoreESZ_SZ_EEEEENS4_13SM90_TMA_LOADENS4_14ComposedLayoutINS4_7SwizzleILi3ELi4ELi3EEENS4_18smem_ptr_flag_bitsILi8EEENST_INS5_IJNSA_ILi8EEESH_EEENS5_IJSH_SB_EEEEEEEvNS4_8identityES12_NS13_INS14_ILi2ELi4ELi3EEENS16_ILi4EEES1B_EENS4_9Copy_AtomIJNS4_39AutoVectorizingCopyWithAssumedAlignmentILi128EEESL_EEES1D_EENS_8epilogue10collective6detail29Sm90TmaWarpSpecializedAdapterINS1N_15DefaultEpilogueIaSJ_SJ_NS1M_6thread17LinearCombinationIaLi1EiiLNS1R_9ScaleType4KindE0ELNS_15FloatRoundStyleE2EaEENS1_15EpilogueDefaultEEEEEvvEEEEvNT_6ParamsE,@"STO_CUDA_ENTRY STV_DEFAULT"
_ZN7cutlass13device_kernelINS_4gemm6kernel13GemmUniversalIN4cute5tupleIJiiiiEEENS1_10collective13CollectiveMmaINS1_49MainloopSm90TmaGmmaRmemAWarpSpecializedMixedInputILi9ENS5_IJNS4_1CILi1EEESB_SB_EEENS1_35KernelTmaWarpSpecializedCooperativeEEENS5_IJNSA_ILi256EEENSA_ILi64EEENSA_ILi128EEEEEEaNS5_IJlSB_lEEENS5_IJNS_15integer_subbyteILi4ELb1EEEEEESJ_NS4_8TiledMMAINS4_8MMA_AtomIJNS4_4SM904GMMA26MMA_64x64x32_S32S8S8_RS_TNEEEENS4_6LayoutINS5_IJNSA_ILi2EEESB_SB_EEENS5_IJSB_NSA_ILi0EEESW_EEEEENS5_IJNS4_10UnderscoreESZ_SZ_EEEEENS4_13SM90_TMA_LOADENS4_14ComposedLayoutINS4_7SwizzleILi3ELi4ELi3EEENS4_18smem_ptr_flag_bitsILi8EEENST_INS5_IJNSA_ILi8EEESH_EEENS5_IJSH_SB_EEEEEEEvNS4_8identityES12_NS13_INS14_ILi2ELi4ELi3EEENS16_ILi4EEES1B_EENS4_9Copy_AtomIJNS4_39AutoVectorizingCopyWithAssumedAlignmentILi128EEESL_EEES1D_EENS_8epilogue10collective6detail29Sm90TmaWarpSpecializedAdapterINS1N_15DefaultEpilogueIaSJ_SJ_NS1M_6thread17LinearCombinationIaLi1EiiLNS1R_9ScaleType4KindE0ELNS_15FloatRoundStyleE2EaEENS1_15EpilogueDefaultEEEEEvvEEEEvNT_6ParamsE:
[----:B------:R-:W0:Y:S01]  /*0000*/  LDC R1, c[0x0][0x28] ;  /* 0x00000a00ff017b82 */ /* 0x000e220000000800 */
[----:B------:R-:W1:Y:S01]  /*0010*/  S2R R18, SR_TID.X ;  /* 0x0000000000127919 */ /* 0x000e620000002100 */
[----:B------:R-:W-:Y:S01]  /*0020*/  ELECT P0, URZ, PT ;  /* 0x00000000003f782f */ /* 0x000fe20003800000 */
[----:B------:R-:W-:Y:S01]  /*0030*/  BSSY B0, `(.L_x_0) ;  /* 0x000000f000007945 */ /* 0x000fe20003800000 */
[--C-:B-1----:R-:W-:Y:S02]  /*0040*/  SHF.R.U32.HI R0, RZ, 0x5, R18.reuse ;  /* 0x00000005ff007819 */ /* 0x102fe40000011612 */
[----:B------:R-:W-:-:S03]  /*0050*/  SHF.R.U32.HI R12, RZ, 0x7, R18 ;  /* 0x00000007ff0c7819 */ /* 0x000fc60000011612 */
[----:B------:R-:W1:Y:S04]  /*0060*/  SHFL.IDX PT, R5, R0, RZ, 0x1f ;  /* 0x00001fff00057589 */ /* 0x000e6800000e0000 */
[----:B------:R2:W3:Y:S01]  /*0070*/  SHFL.IDX PT, R8, R12, RZ, 0x1f ;  /* 0x00001fff0c087589 */ /* 0x0004e200000e0000 */
[----:B-1----:R-:W-:-:S13]  /*0080*/  ISETP.NE.OR P0, PT, R5, RZ, !P0 ;  /* 0x000000ff0500720c */ /* 0x002fda0004705670 */
[----:B0-23--:R-:W-:Y:S05]  /*0090*/  @P0 BRA `(.L_x_1) ;  /* 0x0000000000200947 */ /* 0x00dfea0003800000 */
[----:B------:R-:W-:Y:S02]  /*00a0*/  ULDC.64 UR4, c[0x0][0x198] ;  /* 0x0000660000047ab9 */ /* 0x000fe40000000a00 */
[----:B------:R-:W-:Y:S02]  /*00b0*/  UIADD3 UR6, UP0, UR4, 0xf0, URZ ;  /* 0x000000f004067890 */ /* 0x000fe4000ff1e03f */
[----:B------:R-:W-:Y:S02]  /*00c0*/  UIADD3 UR4, UP1, UR4, 0x1f0, URZ ;  /* 0x000001f004047890 */ /* 0x000fe4000ff3e03f */
[----:B------:R-:W-:Y:S02]  /*00d0*/  UIADD3.X UR7, URZ, UR5, URZ, UP0, !UPT ;  /* 0x000000053f077290 */ /* 0x000fe400087fe43f */
[----:B------:R-:W-:-:S07]  /*00e0*/  UIADD3.X UR5, URZ, UR5, URZ, UP1, !UPT ;  /* 0x000000053f057290 */ /* 0x000fce0008ffe43f */
[----:B------:R0:W-:Y:S02]  /*00f0*/  UTMACCTL.PF [UR6] ;  /* 0x00000000060079b9 */ /* 0x0001e40008040000 */
[----:B------:R0:W-:Y:S02]  /*0100*/  UTMACCTL.PF [UR4] ;  /* 0x00000000040079b9 */ /* 0x0001e40008040000 */
[----:B0-----:R-:W-:Y:S01]  /*0110*/  NOP ;  /* 0x0000000000007918 */ /* 0x001fe20000000000 */
.L_x_1:
[----:B------:R-:W-:Y:S05]  /*0120*/  BSYNC B0 ;  /* 0x0000000000007941 */ /* 0x000fea0003800000 */
.L_x_0:
[----:B------:R-:W0:Y:S02]  /*0130*/  SHFL.IDX PT, R2, R0, RZ, 0x1f ;  /* 0x00001fff00027589 */ /* 0x000e2400000e0000 */
[----:B0-----:R-:W-:-:S13]  /*0140*/  ISETP.NE.AND P0, PT, R2, RZ, PT ;  /* 0x000000ff0200720c */ /* 0x001fda0003f05270 */
[----:B------:R-:W-:Y:S05]  /*0150*/  @P0 BRA `(.L_x_2) ;  /* 0x00000000008c0947 */ /* 0x000fea0003800000 */
[----:B------:R-:W-:Y:S01]  /*0160*/  ELECT P0, URZ, PT ;  /* 0x00000000003f782f */ /* 0x000fe20003800000 */
[----:B------:R-:W-:-:S12]  /*0170*/  BSSY B0, `(.L_x_2) ;  /* 0x0000021000007945 */ /* 0x000fd80003800000 */
[----:B------:R-:W-:Y:S05]  /*0180*/  @!P0 BRA `(.L_x_3) ;  /* 0x00000000007c8947 */ /* 0x000fea0003800000 */
[----:B------:R-:W0:Y:S01]  /*0190*/  S2UR UR8, SR_CgaCtaId ;  /* 0x00000000000879c3 */ /* 0x000e220000008800 */
[----:B------:R-:W-:Y:S01]  /*01a0*/  UMOV UR4, 0x400 ;  /* 0x0000040000047882 */ /* 0x000fe20000000000 */
[----:B------:R-:W-:Y:S01]  /*01b0*/  UMOV UR5, 0x1 ;  /* 0x0000000100057882 */ /* 0x000fe20000000000 */
[----:B------:R-:W-:Y:S02]  /*01c0*/  UMOV UR6, 0x100 ;  /* 0x0000010000067882 */ /* 0x000fe40000000000 */
[----:B------:R-:W-:-:S04]  /*01d0*/  UIADD3 UR6, -UR6, 0x100000, URZ ;  /* 0x0010000006067890 */ /* 0x000fc8000fffe13f */
[----:B------:R-:W-:Y:S02]  /*01e0*/  USHF.L.U32 UR7, UR6, 0xb, URZ ;  /* 0x0000000b06077899 */ /* 0x000fe4000800063f */
[----:B------:R-:W-:Y:S02]  /*01f0*/  USHF.L.U32 UR6, UR6, 0x1, URZ ;  /* 0x0000000106067899 */ /* 0x000fe4000800063f */
[----:B0-----:R-:W-:Y:S02]  /*0200*/  ULEA UR8, UR8, UR4, 0x18 ;  /* 0x0000000408087291 */ /* 0x001fe4000f8ec03f */
[----:B------:R-:W-:-:S04]  /*0210*/  UIADD3 UR4, -UR5, 0x100000, URZ ;  /* 0x0010000005047890 */ /* 0x000fc8000fffe13f */
[----:B------:R-:W-:Y:S02]  /*0220*/  USHF.L.U32 UR5, UR4, 0xb, URZ ;  /* 0x0000000b04057899 */ /* 0x000fe4000800063f */
[----:B------:R-:W-:Y:S01]  /*0230*/  USHF.L.U32 UR4, UR4, 0x1, URZ ;  /* 0x0000000104047899 */ /* 0x000fe2000800063f */
[----:B------:R-:W0:Y:S11]  /*0240*/  FENCE.VIEW.ASYNC.S ;  /* 0x00000000000073c6 */ /* 0x000e360000000000 */
[----:B0-----:R0:W1:Y:S01]  /*0250*/  SYNCS.EXCH.64 URZ, [UR8], UR4 ;  /* 0x00000004083f75b2 */ /* 0x0010620008000100 */
[----:B------:R0:W2:Y:S01]  /*0260*/  SYNCS.EXCH.64 URZ, [UR8+0x48], UR6 ;  /* 0x00004806083f75b2 */ /* 0x0000a20008000100 */
[----:B------:R0:W3:Y:S01]  /*0270*/  SYNCS.EXCH.64 URZ, [UR8+0x8], UR4 ;  /* 0x00000804083f75b2 */ /* 0x0000e20008000100 */
[----:B------:R0:W4:Y:S01]  /*0280*/  SYNCS.EXCH.64 URZ, [UR8+0x50], UR6 ;  /* 0x00005006083f75b2 */ /* 0x0001220008000100 */
[----:B------:R0:W0:Y:S01]  /*0290*/  SYNCS.EXCH.64 URZ, [UR8+0x10], UR4 ;  /* 0x00001004083f75b2 */ /* 0x0000220008000100 */
        /* <DEDUP_REMOVED lines=13> */
[----:B------:R-:W-:Y:S01]  /*0370*/  NOP ;  /* 0x0000000000007918 */ /* 0x000fe20000000000 */
.L_x_3:
[----:B0-----:R-:W-:Y:S05]  /*0380*/  BSYNC B0 ;  /* 0x0000000000007941 */ /* 0x001fea0003800000 */
.L_x_2:
[----:B------:R-:W0:Y:S01]  /*0390*/  SHFL.IDX PT, R0, R0, RZ, 0x1f ;  /* 0x00001fff00007589 */ /* 0x000e2200000e0000 */
[----:B------:R-:W-:Y:S01]  /*03a0*/  ELECT P0, URZ, PT ;  /* 0x00000000003f782f */ /* 0x000fe20003800000 */
[----:B------:R-:W5:Y:S01]  /*03b0*/  LDC R2, c[0x0][0x85c] ;  /* 0x00021700ff027b82 */ /* 0x000f620000000800 */
[----:B------:R-:W-:Y:S01]  /*03c0*/  UMOV UR4, 0x20 ;  /* 0x0000002000047882 */ /* 0x000fe20000000000 */
[----:B------:R-:W1:Y:S01]  /*03d0*/  S2R R3, SR_CTAID.Y ;  /* 0x0000000000037919 */ /* 0x000e620000002600 */
[----:B------:R-:W-:Y:S01]  /*03e0*/  NOP ;  /* 0x0000000000007918 */ /* 0x000fe20000000000 */
[----:B------:R-:W-:Y:S01]  /*03f0*/  ISETP.NE.AND P2, PT, R8, RZ, PT ;  /* 0x000000ff0800720c */ /* 0x000fe20003f45270 */
[----:B------:R-:W-:Y:S01]  /*0400*/  NOP ;  /* 0x0000000000007918 */ /* 0x000fe20000000000 */
[----:B------:R-:W2:Y:S01]  /*0410*/  S2R R4, SR_CTAID.X ;  /* 0x0000000000047919 */ /* 0x000ea20000002500 */
[----:B------:R-:W-:Y:S02]  /*0420*/  LOP3.LUT R22, R22, 0xfffffffd, RZ, 0xc0, !PT ;  /* 0xfffffffd16167812 */ /* 0x000fe400078ec0ff */
[----:B------:R-:W-:-:S02]  /*0430*/  LOP3.LUT R28, R18, 0x7f, RZ, 0xc0, !PT ;  /* 0x0000007f121c7812 */ /* 0x000fc400078ec0ff */
[----:B0-----:R-:W-:Y:S02]  /*0440*/  ISETP.NE.OR P0, PT, R0, RZ, !P0 ;  /* 0x000000ff0000720c */ /* 0x001fe40004705670 */
[----:B-----5:R-:W-:Y:S02]  /*0450*/  ISETP.NE.AND P3, PT, R2, 0x1, PT ;  /* 0x000000010200780c */ /* 0x020fe40003f65270 */
[----:B------:R-:W-:-:S04]  /*0460*/  SHF.R.S32.HI R0, RZ, 0x1f, R5 ;  /* 0x0000001fff007819 */ /* 0x000fc80000011405 */
[----:B------:R-:W-:-:S04]  /*0470*/  LEA.HI R0, R0, R5, RZ, 0x2 ;  /* 0x0000000500007211 */ /* 0x000fc800078f10ff */
[----:B------:R-:W-:Y:S01]  /*0480*/  LOP3.LUT R0, R0, 0xfffffffc, RZ, 0xc0, !PT ;  /* 0xfffffffc00007812 */ /* 0x000fe200078ec0ff */
[----:B------:R-:W-:Y:S01]  /*0490*/  VOTEU.ALL UP0, P0 ;  /* 0x00000000003f7886 */ /* 0x000fe20000000000 */
[----:B------:R-:W-:Y:S01]  /*04a0*/  VOTEU.ALL UP1, P0 ;  /* 0x00000000003f7886 */ /* 0x000fe20000020000 */
[----:B------:R-:W2:Y:S01]  /*04b0*/  @P3 LDC R17, c[0x0][0x10] ;  /* 0x00000400ff113b82 */ /* 0x000ea20000000800 */
[----:B-1----:R-:W-:Y:S01]  /*04c0*/  @P3 IMAD.MOV.U32 R6, RZ, RZ, R3 ;  /* 0x000000ffff063224 */ /* 0x002fe200078e0003 */
[----:B------:R-:W-:Y:S01]  /*04d0*/  @P3 LOP3.LUT R22, R22, 0x2, RZ, 0xfc, !PT ;  /* 0x0000000216163812 */ /* 0x000fe200078efcff */
[----:B------:R-:W-:Y:S01]  /*04e0*/  @!UP0 UMOV UR6, 0x400 ;  /* 0x0000040000068882 */ /* 0x000fe20000000000 */
[----:B------:R-:W-:-:S04]  /*04f0*/  @!UP0 UIADD3 UR4, -UR4, 0x100000, URZ ;  /* 0x0010000004048890 */ /* 0x000fc8000fffe13f */
[----:B------:R-:W-:Y:S02]  /*0500*/  @!UP0 USHF.L.U32 UR5, UR4, 0xb, URZ ;  /* 0x0000000b04058899 */ /* 0x000fe4000800063f */
[----:B------:R-:W-:Y:S01]  /*0510*/  @!UP0 USHF.L.U32 UR4, UR4, 0x1, URZ ;  /* 0x0000000104048899 */ /* 0x000fe2000800063f */
[----:B------:R-:W-:Y:S02]  /*0520*/  IMAD.IADD R0, R5, 0x1, -R0 ;  /* 0x0000000105007824 */ /* 0x000fe400078e0a00 */
[----:B------:R-:W-:Y:S01]  /*0530*/  @P3 IMAD.MOV.U32 R7, RZ, RZ, RZ ;  /* 0x000000ffff073224 */ /* 0x000fe200078e00ff */
[----:B------:R-:W0:Y:S01]  /*0540*/  @!UP0 S2UR UR7, SR_CgaCtaId ;  /* 0x00000000000789c3 */ /* 0x000e220000008800 */
[----:B------:R-:W-:Y:S01]  /*0550*/  IMAD.MOV.U32 R5, RZ, RZ, RZ ;  /* 0x000000ffff057224 */ /* 0x000fe200078e00ff */
[----:B------:R-:W-:-:S06]  /*0560*/  ISETP.NE.AND P1, PT, R0, 0x3, PT ;  /* 0x000000030000780c */ /* 0x000fcc0003f25270 */
[----:B------:R-:W1:Y:S01]  /*0570*/  @!P3 LDC R9, c[0x0][0xc] ;  /* 0x00000300ff09bb82 */ /* 0x000e620000000800 */
[----:B--2---:R-:W-:Y:S01]  /*0580*/  @P3 IMAD.WIDE.U32 R16, R4, R17, R6 ;  /* 0x0000001104103225 */ /* 0x004fe200078e0006 */
[----:B0-----:R-:W-:Y:S01]  /*0590*/  @!UP0 ULEA UR8, UR7, UR6, 0x18 ;  /* 0x0000000607088291 */ /* 0x001fe2000f8ec03f */
[----:B------:R-:W-:Y:S02]  /*05a0*/  VOTEU.ALL UP0, P0 ;  /* 0x00000000003f7886 */ /* 0x000fe40000000000 */
[----:B------:R-:W-:Y:S01]  /*05b0*/  ULDC UR6, c[0x0][0xc] ;  /* 0x0000030000067ab9 */ /* 0x000fe20000000800 */
[----:B------:R-:W-:Y:S01]  /*05c0*/  ISETP.EQ.OR P0, PT, R0, RZ, !P1 ;  /* 0x000000ff0000720c */ /* 0x000fe20004f02670 */
[----:B------:R-:W-:-:S03]  /*05d0*/  ULDC UR7, c[0x0][0x10] ;  /* 0x0000040000077ab9 */ /* 0x000fc60000000800 */
[C---:B------:R-:W-:Y:S01]  /*05e0*/  ISETP.EQ.AND P0, PT, R8.reuse, RZ, P0 ;  /* 0x000000ff0800720c */ /* 0x040fe20000702270 */
[----:B------:R-:W-:Y:S02]  /*05f0*/  VIADD R8, R8, 0xffffffff ;  /* 0xffffffff08087836 */ /* 0x000fe40000000000 */
[----:B-1----:R-:W-:Y:S01]  /*0600*/  @!P3 IMAD.WIDE.U32 R6, R9, R3, R4 ;  /* 0x000000030906b225 */ /* 0x002fe200078e0004 */
[----:B------:R-:W0:Y:S02]  /*0610*/  FENCE.VIEW.ASYNC.S ;  /* 0x00000000000073c6 */ /* 0x000e240000000000 */
[----:B0-----:R-:W3:Y:S01]  /*0620*/  @!UP0 SYNCS.EXCH.64 URZ, [UR8+0xa0], UR4 ;  /* 0x0000a004083f85b2 */ /* 0x001ee20008000100 */
[----:B------:R-:W-:Y:S01]  /*0630*/  SEL R19, RZ, 0x1, !P0 ;  /* 0x00000001ff137807 */ /* 0x000fe20004000000 */
[----:B------:R-:W-:Y:S01]  /*0640*/  @P3 IMAD.MOV.U32 R9, RZ, RZ, RZ ;  /* 0x000000ffff093224 */ /* 0x000fe200078e00ff */
[----:B------:R-:W-:Y:S01]  /*0650*/  ISETP.GE.U32.AND P1, PT, R8, 0x2, PT ;  /* 0x000000020800780c */ /* 0x000fe20003f26070 */
[----:B------:R-:W-:-:S02]  /*0660*/  @!P3 IMAD.MOV.U32 R16, RZ, RZ, R6 ;  /* 0x000000ffff10b224 */ /* 0x000fc400078e0006 */
[----:B------:R-:W-:Y:S01]  /*0670*/  @P3 IMAD.IADD R17, R17, 0x1, R9 ;  /* 0x0000000111113824 */ /* 0x000fe200078e0209 */
[----:B------:R-:W-:Y:S01]  /*0680*/  SEL R19, R19, 0x2, P1 ;  /* 0x0000000213137807 */ /* 0x000fe20000800000 */
[----:B------:R-:W-:Y:S01]  /*0690*/  @!P3 IMAD.MOV.U32 R17, RZ, RZ, R7 ;  /* 0x000000ffff11b224 */ /* 0x000fe200078e0007 */
[----:B------:R0:W3:Y:S01]  /*06a0*/  @!UP1 SYNCS.EXCH.64 URZ, [UR8+0xa8], UR4 ;  /* 0x0000a804083f95b2 */ /* 0x0000e20008000100 */
[----:B------:R-:W-:Y:S01]  /*06b0*/  NOP ;  /* 0x0000000000007918 */ /* 0x000fe20000000000 */
[----:B0-----:R-:W-:-:S03]  /*06c0*/  UIMAD.WIDE.U32 UR4, UR6, UR7, URZ ;  /* 0x00000007060472a5 */ /* 0x001fc6000f8e003f */
[----:B------:R-:W-:Y:S02]  /*06d0*/  ULDC UR6, c[0x0][0x14] ;  /* 0x0000050000067ab9 */ /* 0x000fe40000000800 */
[----:B------:R-:W-:Y:S02]  /*06e0*/  UIMAD.WIDE.U32 UR38, UR4, UR6, URZ ;  /* 0x00000006042672a5 */ /* 0x000fe4000f8e003f */
[----:B------:R-:W-:-:S04]  /*06f0*/  UIMAD UR42, UR5, UR6, URZ ;  /* 0x00000006052a72a4 */ /* 0x000fc8000f8e023f */
[----:B------:R-:W-:Y:S01]  /*0700*/  UIADD3 UR42, UR39, UR42, URZ ;  /* 0x0000002a272a7290 */ /* 0x000fe2000fffe03f */
[----:B---34-:R-:W-:Y:S06]  /*0710*/  BAR.SYNC.DEFER_BLOCKING 0x0 ;  /* 0x0000000000007b1d */ /* 0x018fec0000010000 */
[----:B------:R-:W-:Y:S05]  /*0720*/  @!P2 BRA `(.L_x_4) ;  /* 0x000000940090a947 */ /* 0x000fea0003800000 */
[----:B------:R-:W-:-:S13]  /*0730*/  ISETP.GT.U32.AND P0, PT, R8, 0x1, PT ;  /* 0x000000010800780c */ /* 0x000fda0003f04070 */
[----:B------:R-:W-:Y:S05]  /*0740*/  @P0 EXIT ;  /* 0x000000000000094d */ /* 0x000fea0003800000 */
[----:B------:R-:W-:Y:S01]  /*0750*/  ULDC.64 UR4, c[0x0][0x850] ;  /* 0x0002140000047ab9 */ /* 0x000fe20000000a00 */
[----:B------:R-:W-:Y:S01]  /*0760*/  PRMT R0, RZ, 0x7610, R0 ;  /* 0x00007610ff007816 */ /* 0x000fe20000000000 */
[----:B------:R-:W-:Y:S01]  /*0770*/  IMAD.MOV.U32 R88, RZ, RZ, -0x1 ;  /* 0xffffffffff587424 */ /* 0x000fe200078e00ff */
[----:B------:R-:W-:Y:S01]  /*0780*/  ISETP.GE.U32.AND P0, PT, R16, UR4, PT ;  /* 0x0000000410007c0c */ /* 0x000fe2000bf06070 */
[----:B------:R-:W-:Y:S02]  /*0790*/  IMAD.MOV.U32 R23, RZ, RZ, -0x1 ;  /* 0xffffffffff177424 */ /* 0x000fe400078e00ff */
[----:B------:R-:W-:Y:S01]  /*07a0*/  IMAD.MOV.U32 R22, RZ, RZ, -0x1 ;  /* 0xffffffffff167424 */ /* 0x000fe200078e00ff */
[----:B------:R-:W-:-:S13]  /*07b0*/  ISETP.GE.U32.AND.EX P0, PT, R17, UR5, PT, P0 ;  /* 0x0000000511007c0c */ /* 0x000fda000bf06100 */
[----:B------:R-:W-:Y:S05]  /*07c0*/  @P0 BRA `(.L_x_5) ;  /* 0x0000000400580947 */ /* 0x000fea0003800000 */
[----:B------:R-:W0:Y:S01]  /*07d0*/  LDC.64 R14, c[0x0][0x828] ;  /* 0x00020a00ff0e7b82 */ /* 0x000e220000000a00 */
[----:B------:R-:W-:Y:S02]  /*07e0*/  IMAD.MOV.U32 R6, RZ, RZ, R16 ;  /* 0x000000ffff067224 */ /* 0x000fe400078e0010 */
[----:B------:R-:W-:-:S05]  /*07f0*/  IMAD.MOV.U32 R7, RZ, RZ, R17 ;  /* 0x000000ffff077224 */ /* 0x000fca00078e0011 */
[----:B------:R-:W1:Y:S08]  /*0800*/  LDC R0, c[0x0][0x830] ;  /* 0x00020c00ff007b82 */ /* 0x000e700000000800 */
[----:B------:R-:W2:Y:S01]  /*0810*/  LDC.64 R20, c[0x0][0x820] ;  /* 0x00020800ff147b82 */ /* 0x000ea20000000a00 */
[----:B0-----:R-:W-:-:S04]  /*0820*/  ISETP.NE.U32.AND P0, PT, R14, RZ, PT ;  /* 0x000000ff0e00720c */ /* 0x001fc80003f05070 */
[----:B------:R-:W-:-:S13]  /*0830*/  ISETP.NE.AND.EX P0, PT, R15, RZ, PT, P0 ;  /* 0x000000ff0f00720c */ /* 0x000fda0003f05300 */
[----:B-12---:R-:W-:Y:S05]  /*0840*/  @!P0 BRA `(.L_x_6) ;  /* 0x0000000000288947 */ /* 0x006fea0003800000 */
[----:B------:R-:W0:Y:S02]  /*0850*/  LDC R11, c[0x0][0x834] ;  /* 0x00020d00ff0b7b82 */ /* 0x000e240000000800 */
[----:B0-----:R-:W-:-:S05]  /*0860*/  IADD3 R11, P0, R16, R11, RZ ;  /* 0x0000000b100b7210 */ /* 0x001fca0007f1e0ff */
[----:B------:R-:W-:-:S04]  /*0870*/  IMAD.X R13, RZ, RZ, R17, P0 ;  /* 0x000000ffff0d7224 */ /* 0x000fc800000e0611 */
[----:B------:R-:W-:-:S04]  /*0880*/  IMAD.WIDE.U32 R6, R13, R14, RZ ;  /* 0x0000000e0d067225 */ /* 0x000fc800078e00ff */
[----:B------:R-:W-:-:S04]  /*0890*/  IMAD.WIDE.U32 R8, P0, R11, R15, R6 ;  /* 0x0000000f0b087225 */ /* 0x000fc80007800006 */
[----:B------:R-:W-:-:S04]  /*08a0*/  IMAD.WIDE.U32 R6, R11, R14, RZ ;  /* 0x0000000e0b067225 */ /* 0x000fc800078e00ff */
[----:B------:R-:W-:Y:S01]  /*08b0*/  IMAD.X R11, RZ, RZ, RZ, P0 ;  /* 0x000000ffff0b7224 */ /* 0x000fe200000e06ff */
[----:B------:R-:W-:Y:S01]  /*08c0*/  IADD3 RZ, P0, R7, R8, RZ ;  /* 0x0000000807ff7210 */ /* 0x000fe20007f1e0ff */
[----:B------:R-:W-:-:S04]  /*08d0*/  IMAD.MOV.U32 R10, RZ, RZ, R9 ;  /* 0x000000ffff0a7224 */ /* 0x000fc800078e0009 */
[----:B------:R-:W-:-:S08]  /*08e0*/  IMAD.WIDE.U32.X R6, R13, R15, R10, P0 ;  /* 0x0000000f0d067225 */ /* 0x000fd000000e040a */
.L_x_6:
[-CC-:B------:R-:W-:Y:S01]  /*08f0*/  SHF.R.U64 R25, R6, R0.reuse, R7.reuse ;  /* 0x0000000006197219 */ /* 0x180fe20000001207 */
[----:B------:R-:W0:Y:S01]  /*0900*/  LDC R10, c[0x0][0x818] ;  /* 0x00020600ff0a7b82 */ /* 0x000e220000000800 */
[----:B------:R-:W-:Y:S01]  /*0910*/  SHF.R.U32.HI R5, RZ, R0, R7 ;  /* 0x00000000ff057219 */ /* 0x000fe20000011607 */
[----:B------:R-:W-:Y:S01]  /*0920*/  ULDC UR4, c[0x0][0x150] ;  /* 0x0000540000047ab9 */ /* 0x000fe20000000800 */
[----:B------:R-:W-:Y:S02]  /*0930*/  IADD3 R9, P0, RZ, -R25, RZ ;  /* 0x80000019ff097210 */ /* 0x000fe40007f1e0ff */
[----:B------:R-:W-:-:S03]  /*0940*/  I2FP.F32.U32 R0, R4 ;  /* 0x0000000400007245 */ /* 0x000fc60000201000 */
[----:B------:R-:W1:Y:S01]  /*0950*/  LDC.64 R30, c[0x0][0x840] ;  /* 0x00021000ff1e7b82 */ /* 0x000e620000000a00 */
[----:B------:R-:W-:Y:S02]  /*0960*/  IMAD.X R11, RZ, RZ, ~R5, P0 ;  /* 0x000000ffff0b7224 */ /* 0x000fe400000e0e05 */
[----:B------:R-:W-:Y:S01]  /*0970*/  FMUL R0, R0, UR4 ;  /* 0x0000000400007c20 */ /* 0x000fe20008400000 */
[----:B------:R-:W-:Y:S01]  /*0980*/  IMAD.WIDE.U32 R6, R9, R20, R16 ;  /* 0x0000001409067225 */ /* 0x000fe200078e0010 */
[----:B------:R-:W-:-:S03]  /*0990*/  ULDC UR4, c[0x0][0x154] ;  /* 0x0000550000047ab9 */ /* 0x000fc60000000800 */
[----:B------:R-:W-:Y:S01]  /*09a0*/  IMAD R8, R11, R20, RZ ;  /* 0x000000140b087224 */ /* 0x000fe200078e02ff */
[----:B------:R-:W2:Y:S01]  /*09b0*/  LDC R5, c[0x0][0x144] ;  /* 0x00005100ff057b82 */ /* 0x000ea20000000800 */
[----:B------:R-:W3:Y:S02]  /*09c0*/  F2I.U32.TRUNC.NTZ R0, R0 ;  /* 0x0000000000007305 */ /* 0x000ee4000020f000 */
[----:B------:R-:W-:-:S04]  /*09d0*/  IMAD R9, R9, R21, R8 ;  /* 0x0000001509097224 */ /* 0x000fc800078e0208 */
[----:B------:R-:W-:Y:S01]  /*09e0*/  IMAD.IADD R7, R7, 0x1, R9 ;  /* 0x0000000107077824 */ /* 0x000fe200078e0209 */
[----:B------:R-:W4:Y:S01]  /*09f0*/  LDC R22, c[0x0][0x808] ;  /* 0x00020200ff167b82 */ /* 0x000f220000000800 */
[----:B------:R-:W-:-:S03]  /*0a00*/  IMAD.MOV.U32 R9, RZ, RZ, -0x1 ;  /* 0xffffffffff097424 */ /* 0x000fc600078e00ff */
[-CC-:B0-----:R-:W-:Y:S02]  /*0a10*/  SHF.R.U64 R20, R6, R10.reuse, R7.reuse ;  /* 0x0000000a06147219 */ /* 0x181fe40000001207 */
[----:B------:R-:W-:Y:S02]  /*0a20*/  I2FP.F32.U32 R6, R3 ;  /* 0x0000000300067245 */ /* 0x000fe40000201000 */
[----:B------:R-:W0:Y:S01]  /*0a30*/  LDC R26, c[0x0][0x858] ;  /* 0x00021600ff1a7b82 */ /* 0x000e220000000800 */
[----:B-1----:R-:W-:Y:S01]  /*0a40*/  ISETP.NE.U32.AND P0, PT, R30, RZ, PT ;  /* 0x000000ff1e00720c */ /* 0x002fe20003f05070 */
[----:B---3--:R-:W-:Y:S02]  /*0a50*/  IMAD.MOV R8, RZ, RZ, -R0 ;  /* 0x000000ffff087224 */ /* 0x008fe400078e0a00 */
[----:B------:R-:W-:Y:S01]  /*0a60*/  FMUL R6, R6, UR4 ;  /* 0x0000000406067c20 */ /* 0x000fe20008400000 */
[----:B------:R-:W-:Y:S02]  /*0a70*/  SHF.R.U32.HI R7, RZ, R10, R7 ;  /* 0x0000000aff077219 */ /* 0x000fe40000011607 */
[----:B------:R-:W-:Y:S01]  /*0a80*/  ISETP.NE.AND.EX P0, PT, R31, RZ, PT, P0 ;  /* 0x000000ff1f00720c */ /* 0x000fe20003f05300 */
[----:B------:R1:W3:Y:S01]  /*0a90*/  F2I.U32.TRUNC.NTZ R13, R6 ;  /* 0x00000006000d7305 */ /* 0x0002e2000020f000 */
[----:B------:R-:W1:Y:S01]  /*0aa0*/  LDC R14, c[0x0][0x148] ;  /* 0x00005200ff0e7b82 */ /* 0x000e620000000800 */
[----:B--2---:R-:W-:-:S07]  /*0ab0*/  IMAD R0, R5, R8, R4 ;  /* 0x0000000805007224 */ /* 0x004fce00078e0204 */
[----:B------:R-:W2:Y:S01]  /*0ac0*/  LDC R24, c[0x0][0x800] ;  /* 0x00020000ff187b82 */ /* 0x000ea20000000800 */
[-CC-:B----4-:R-:W-:Y:S02]  /*0ad0*/  SHF.R.U64 R32, R20, R22.reuse, R7.reuse ;  /* 0x0000001614207219 */ /* 0x190fe40000001207 */
[----:B------:R-:W-:Y:S01]  /*0ae0*/  SHF.R.U32.HI R5, RZ, R22, R7 ;  /* 0x00000016ff057219 */ /* 0x000fe20000011607 */
[----:B------:R-:W-:-:S04]  /*0af0*/  IMAD.MOV.U32 R7, RZ, RZ, 0x1 ;  /* 0x00000001ff077424 */ /* 0x000fc800078e00ff */
[----:B------:R-:W4:Y:S01]  /*0b00*/  LDC R21, c[0x0][0x848] ;  /* 0x00021200ff157b82 */ /* 0x000f220000000800 */
[-C--:B0-----:R-:W-:Y:S02]  /*0b10*/  SHF.L.U32 R4, R9, R26.reuse, RZ ;  /* 0x0000001a09047219 */ /* 0x081fe400000006ff */
[--C-:B------:R-:W-:Y:S02]  /*0b20*/  SHF.R.U64 R22, R32, R26, R5.reuse ;  /* 0x0000001a20167219 */ /* 0x100fe40000001205 */
[----:B------:R-:W-:Y:S02]  /*0b30*/  LOP3.LUT R11, RZ, R4, RZ, 0x33, !PT ;  /* 0x00000004ff0b7212 */ /* 0x000fe400078e33ff */
[-C--:B------:R-:W-:Y:S01]  /*0b40*/  SHF.R.U32.HI R5, RZ, R26.reuse, R5 ;  /* 0x0000001aff057219 */ /* 0x080fe20000011605 */
[----:B------:R-:W0:Y:S01]  /*0b50*/  LDC R23, c[0x0][0x838] ;  /* 0x00020e00ff177b82 */ /* 0x000e220000000800 */
[----:B------:R-:W-:Y:S01]  /*0b60*/  SHF.L.U32 R10, R7, R26, RZ ;  /* 0x0000001a070a7219 */ /* 0x000fe200000006ff */
[----:B------:R-:W-:-:S06]  /*0b70*/  IMAD.MOV.U32 R4, RZ, RZ, R22 ;  /* 0x000000ffff047224 */ /* 0x000fcc00078e0016 */
[----:B------:R-:W0:Y:S01]  /*0b80*/  LDC R88, c[0x0][0x810] ;  /* 0x00020400ff587b82 */ /* 0x000e220000000800 */
[----:B-1-3--:R-:W-:Y:S05]  /*0b90*/  @!P0 BRA `(.L_x_7) ;  /* 0x0000000000288947 */ /* 0x00afea0003800000 */
[----:B------:R-:W1:Y:S02]  /*0ba0*/  LDC R9, c[0x0][0x84c] ;  /* 0x00021300ff097b82 */ /* 0x000e640000000800 */
[----:B-1----:R-:W-:-:S05]  /*0bb0*/  IADD3 R9, P0, R22, R9, RZ ;  /* 0x0000000916097210 */ /* 0x002fca0007f1e0ff */
        /* <DEDUP_REMOVED lines=8> */
.L_x_7:
[----:B----4-:R-:W-:Y:S01]  /*0c40*/  SHF.R.U64 R4, R4, R21, R5 ;  /* 0x0000001504047219 */ /* 0x010fe20000001205 */
[----:B--2---:R-:W-:Y:S01]  /*0c50*/  VIADD R5, R24, 0xffffffff ;  /* 0xffffffff18057836 */ /* 0x004fe20000000000 */
[----:B------:R-:W-:Y:S01]  /*0c60*/  LOP3.LUT R11, R32, R11, RZ, 0xc0, !PT ;  /* 0x0000000b200b7212 */ /* 0x000fe200078ec0ff */
[----:B------:R-:W-:Y:S02]  /*0c70*/  IMAD.MOV R13, RZ, RZ, -R13 ;  /* 0x000000ffff0d7224 */ /* 0x000fe400078e0a0d */
[----:B------:R-:W-:Y:S01]  /*0c80*/  IMAD.MOV R6, RZ, RZ, -R4 ;  /* 0x000000ffff067224 */ /* 0x000fe200078e0a04 */
[----:B------:R-:W-:Y:S01]  /*0c90*/  LOP3.LUT R5, R20, R5, RZ, 0xc0, !PT ;  /* 0x0000000514057212 */ /* 0x000fe200078ec0ff */
[----:B------:R-:W-:Y:S02]  /*0ca0*/  @P3 IMAD R0, R14, R13, R3 ;  /* 0x0000000d0e003224 */ /* 0x000fe400078e0203 */
[----:B------:R-:W-:Y:S02]  /*0cb0*/  IMAD R11, R10, R4, R11 ;  /* 0x000000040a0b7224 */ /* 0x000fe400078e020b */
[----:B0-----:R-:W-:-:S02]  /*0cc0*/  IMAD R3, R6, R23, R22 ;  /* 0x0000001706037224 */ /* 0x001fc400078e0216 */
[----:B------:R-:W-:Y:S02]  /*0cd0*/  IMAD R88, R11, R88, R0 ;  /* 0x000000580b587224 */ /* 0x000fe400078e0200 */
[----:B------:R-:W-:Y:S02]  /*0ce0*/  IMAD R3, R3, R24, R5 ;  /* 0x0000001803037224 */ /* 0x000fe400078e0205 */
[----:B------:R-:W-:Y:S02]  /*0cf0*/  IMAD.MOV.U32 R0, RZ, RZ, 0x1 ;  /* 0x00000001ff007424 */ /* 0x000fe400078e00ff */
[----:B------:R-:W-:Y:S01]  /*0d00*/  IMAD.MOV.U32 R22, RZ, RZ, R25 ;  /* 0x000000ffff167224 */ /* 0x000fe200078e0019 */
[----:B------:R-:W-:Y:S02]  /*0d10*/  SEL R23, R3, R88, !P3 ;  /* 0x0000005803177207 */ /* 0x000fe40005800000 */
[----:B------:R-:W-:-:S07]  /*0d20*/  SEL R88, R88, R3, !P3 ;  /* 0x0000000358587207 */ /* 0x000fce0005800000 */
.L_x_5:
[----:B------:R-:W-:-:S08]  /*0d30*/  NOP ;  /* 0x0000000000007918 */ /* 0x000fd00000000000 */
[----:B------:R-:W0:Y:S02]  /*0d40*/  USETMAXREG.TRY_ALLOC.CTAPOOL UP0, 0xe8 ;  /* 0x000000e8000079c8 */ /* 0x000e240008000600 */
[----:B0-----:R-:W-:-:S13]  /*0d50*/  PLOP3.LUT P0, PT, PT, PT, UP0, 0x80, 0x0 ;  /* 0x000000000000781c */ /* 0x001fda0003f0f008 */
[----:B------:R-:W-:Y:S05]  /*0d60*/  @!P0 BRA `(.L_x_5) ;  /* 0xfffffffc00f08947 */ /* 0x000fea000383ffff */
[----:B------:R-:W-:Y:S01]  /*0d70*/  ULDC.64 UR4, c[0x0][0x798] ;  /* 0x0001e60000047ab9 */ /* 0x000fe20000000a00 */
[----:B------:R-:W-:Y:S01]  /*0d80*/  ULDC.64 UR36, c[0x0][0x208] ;  /* 0x0000820000247ab9 */ /* 0x000fe20000000a00 */
[----:B------:R-:W-:-:S04]  /*0d90*/  ISETP.NE.U32.AND P0, PT, RZ, UR4, PT ;  /* 0x00000004ff007c0c */ /* 0x000fc8000bf05070 */
[----:B------:R-:W-:-:S13]  /*0da0*/  ISETP.NE.AND.EX P0, PT, RZ, UR5, PT, P0 ;  /* 0x00000005ff007c0c */ /* 0x000fda000bf05300 */
[----:B------:R-:W-:Y:S05]  /*0db0*/  @!P0 BRA `(.L_x_8) ;  /* 0x00000000001c8947 */ /* 0x000fea0003800000 */
[----:B------:R-:W0:Y:S02]  /*0dc0*/  LDC.64 R4, c[0x0][0x798] ;  /* 0x0001e600ff047b82 */ /* 0x000e240000000a00 */
[----:B0-----:R-:W2:Y:S02]  /*0dd0*/  LDG.E.64 R4, desc[UR36][R4.64] ;  /* 0x0000002404047981 */ /* 0x001ea4000c1e1b00 */
[----:B--2---:R-:W-:-:S04]  /*0de0*/  ISETP.NE.U32.AND P0, PT, R4, RZ, PT ;  /* 0x000000ff0400720c */ /* 0x004fc80003f05070 */
[----:B------:R-:W-:-:S13]  /*0df0*/  ISETP.NE.AND.EX P0, PT, R5, RZ, PT, P0 ;  /* 0x000000ff0500720c */ /* 0x000fda0003f05300 */
[----:B------:R-:W-:Y:S05]  /*0e00*/  @!P0 BRA `(.L_x_8) ;  /* 0x0000000000088947 */ /* 0x000fea0003800000 */
[----:B------:R0:W5:Y:S01]  /*0e10*/  LD.E R94, desc[UR36][R4.64] ;  /* 0x00000024045e7980 */ /* 0x000162000c101900 */
[----:B------:R-:W-:Y:S05]  /*0e20*/  BRA `(.L_x_9) ;  /* 0x0000000000247947 */ /* 0x000fea0003800000 */
.L_x_8:
[----:B------:R-:W-:Y:S02]  /*0e30*/  ULDC.64 UR4, c[0x0][0x788] ;  /* 0x0001e20000047ab9 */ /* 0x000fe40000000a00 */
[----:B------:R-:W-:-:S04]  /*0e40*/  ISETP.NE.U32.AND P0, PT, RZ, UR4, PT ;  /* 0x00000004ff007c0c */ /* 0x000fc8000bf05070 */
[----:B------:R-:W-:-:S13]  /*0e50*/  ISETP.NE.AND.EX P0, PT, RZ, UR5, PT, P0 ;  /* 0x00000005ff007c0c */ /* 0x000fda000bf05300 */
[----:B------:R-:W-:Y:S05]  /*0e60*/  @!P0 BRA `(.L_x_10) ;  /* 0x00000000000c8947 */ /* 0x000fea0003800000 */
[----:B------:R-:W0:Y:S02]  /*0e70*/  LDC.64 R94, c[0x0][0x788] ;  /* 0x0001e200ff5e7b82 */ /* 0x000e240000000a00 */
[----:B0-----:R1:W5:Y:S01]  /*0e80*/  LDG.E R94, desc[UR36][R94.64] ;  /* 0x000000245e5e7981 */ /* 0x001362000c1e1900 */
[----:B------:R-:W-:Y:S05]  /*0e90*/  BRA `(.L_x_9) ;  /* 0x0000000000087947 */ /* 0x000fea0003800000 */
.L_x_10:
[----:B------:R-:W-:Y:S02]  /*0ea0*/  ULDC UR4, c[0x0][0x780] ;  /* 0x0001e00000047ab9 */ /* 0x000fe40000000800 */
[----:B------:R-:W-:-:S07]  /*0eb0*/  IMAD.U32 R94, RZ, RZ, UR4 ;  /* 0x00000004ff5e7e24 */ /* 0x000fce000f8e00ff */
.L_x_9:
[----:B------:R-:W-:Y:S02]  /*0ec0*/  ULDC.64 UR4, c[0x0][0x7a0] ;  /* 0x0001e80000047ab9 */ /* 0x000fe40000000a00 */
[----:B------:R-:W-:-:S04]  /*0ed0*/  ISETP.NE.U32.AND P0, PT, RZ, UR4, PT ;  /* 0x00000004ff007c0c */ /* 0x000fc8000bf05070 */
[----:B------:R-:W-:-:S13]  /*0ee0*/  ISETP.NE.AND.EX P0, PT, RZ, UR5, PT, P0 ;  /* 0x00000005ff007c0c */ /* 0x000fda000bf05300 */
[----:B------:R-:W-:Y:S05]  /*0ef0*/  @!P0 BRA `(.L_x_11) ;  /* 0x00000000001c8947 */ /* 0x000fea0003800000 */
[----:B0-----:R-:W0:Y:S02]  /*0f00*/  LDC.64 R4, c[0x0][0x7a0] ;  /* 0x0001e800ff047b82 */ /* 0x001e240000000a00 */
[----:B0-----:R-:W2:Y:S02]  /*0f10*/  LDG.E.64 R4, desc[UR36][R4.64] ;  /* 0x0000002404047981 */ /* 0x001ea4000c1e1b00 */
[----:B--2---:R-:W-:-:S04]  /*0f20*/  ISETP.NE.U32.AND P0, PT, R4, RZ, PT ;  /* 0x000000ff0400720c */ /* 0x004fc80003f05070 */
[----:B------:R-:W-:-:S13]  /*0f30*/  ISETP.NE.AND.EX P0, PT, R5, RZ, PT, P0 ;  /* 0x000000ff0500720c */ /* 0x000fda0003f05300 */
[----:B------:R-:W-:Y:S05]  /*0f40*/  @!P0 BRA `(.L_x_11) ;  /* 0x0000000000088947 */ /* 0x000fea0003800000 */
[----:B------:R0:W5:Y:S01]  /*0f50*/  LD.E R89, desc[UR36][R4.64] ;  /* 0x0000002404597980 */ /* 0x000162000c101900 */
[----:B------:R-:W-:Y:S05]  /*0f60*/  BRA `(.L_x_12) ;  /* 0x0000000000247947 */ /* 0x000fea0003800000 */
.L_x_11:
[----:B------:R-:W-:Y:S02]  /*0f70*/  ULDC.64 UR4, c[0x0][0x790] ;  /* 0x0001e40000047ab9 */ /* 0x000fe40000000a00 */
[----:B------:R-:W-:-:S04]  /*0f80*/  ISETP.NE.U32.AND P0, PT, RZ, UR4, PT ;  /* 0x00000004ff007c0c */ /* 0x000fc8000bf05070 */
[----:B------:R-:W-:-:S13]  /*0f90*/  ISETP.NE.AND.EX P0, PT, RZ, UR5, PT, P0 ;  /* 0x00000005ff007c0c */ /* 0x000fda000bf05300 */
[----:B------:R-:W-:Y:S05]  /*0fa0*/  @!P0 BRA `(.L_x_13) ;  /* 0x00000000000c8947 */ /* 0x000fea0003800000 */
[----:B0-----:R-:W0:Y:S02]  /*0fb0*/  LDC.64 R4, c[0x0][0x790] ;  /* 0x0001e400ff047b82 */ /* 0x001e240000000a00 */
[----:B0-----:R2:W5:Y:S01]  /*0fc0*/  LDG.E R89, desc[UR36][R4.64] ;  /* 0x0000002404597981 */ /* 0x001562000c1e1900 */
[----:B------:R-:W-:Y:S05]  /*0fd0*/  BRA `(.L_x_12) ;  /* 0x0000000000087947 */ /* 0x000fea0003800000 */
.L_x_13:
[----:B------:R-:W-:Y:S02]  /*0fe0*/  ULDC UR4, c[0x0][0x784] ;  /* 0x0001e10000047ab9 */ /* 0x000fe40000000800 */
[----:B------:R-:W-:-:S07]  /*0ff0*/  IMAD.U32 R89, RZ, RZ, UR4 ;  /* 0x00000004ff597e24 */ /* 0x000fce000f8e00ff */
.L_x_12:
[----:B------:R-:W-:-:S13]  /*1000*/  LOP3.LUT P0, RZ, R0, 0xff, RZ, 0xc0, !PT ;  /* 0x000000ff00ff7812 */ /* 0x000fda000780c0ff */
[----:B------:R-:W-:Y:S05]  /*1010*/  @!P0 EXIT ;  /* 0x000000000000894d */ /* 0x000fea0003800000 */
[C---:B0-2---:R-:W-:Y:S01]  /*1020*/  IMAD.SHL.U32 R4, R18.reuse, 0x4, RZ ;  /* 0x0000000412047824 */ /* 0x045fe200078e00ff */
[----:B------:R-:W-:Y:S01]  /*1030*/  SHF.R.U32.HI R28, RZ, 0x5, R28 ;  /* 0x00000005ff1c7819 */ /* 0x000fe2000001161c */
[----:B------:R-:W-:Y:S01]  /*1040*/  IMAD.SHL.U32 R0, R18, 0x20, RZ ;  /* 0x0000002012007824 */ /* 0x000fe200078e00ff */
[C---:B------:R-:W-:Y:S01]  /*1050*/  LOP3.LUT R6, R12.reuse, 0x1, RZ, 0xc0, !PT ;  /* 0x000000010c067812 */ /* 0x040fe200078ec0ff */
[----:B------:R-:W-:Y:S01]  /*1060*/  IMAD.SHL.U32 R12, R12, 0x2000, RZ ;  /* 0x000020000c0c7824 */ /* 0x000fe200078e00ff */
[----:B------:R-:W-:Y:S01]  /*1070*/  LOP3.LUT R3, R4, 0xc, RZ, 0xc0, !PT ;  /* 0x0000000c04037812 */ /* 0x000fe200078ec0ff */
[----:B------:R-:W-:Y:S01]  /*1080*/  IMAD.SHL.U32 R93, R28, 0x10, RZ ;  /* 0x000000101c5d7824 */ /* 0x000fe200078e00ff */
[----:B------:R-:W-:Y:S01]  /*1090*/  SHF.R.U32.HI R5, RZ, 0x2, R18 ;  /* 0x00000002ff057819 */ /* 0x000fe20000011612 */
[----:B------:R-:W-:Y:S01]  /*10a0*/  IMAD.SHL.U32 R9, R6, 0x40, RZ ;  /* 0x0000004006097824 */ /* 0x000fe200078e00ff */
[----:B------:R-:W-:Y:S01]  /*10b0*/  ULDC UR4, c[0x0][0x28c] ;  /* 0x0000a30000047ab9 */ /* 0x000fe20000000800 */
[----:B------:R-:W-:Y:S01]  /*10c0*/  IMAD R7, R28, 0x800, R3 ;  /* 0x000008001c077824 */ /* 0x000fe200078e0203 */
[----:B------:R-:W-:Y:S01]  /*10d0*/  LOP3.LUT R8, R5, 0x7, RZ, 0xc0, !PT ;  /* 0x0000000705087812 */ /* 0x000fe200078ec0ff */
[----:B------:R-:W-:Y:S01]  /*10e0*/  UIADD3 UR4, UR4, 0x7f, URZ ;  /* 0x0000007f04047890 */ /* 0x000fe2000fffe03f */
[C---:B------:R-:W-:Y:S01]  /*10f0*/  LOP3.LUT R3, R0.reuse, 0x300, RZ, 0xc0, !PT ;  /* 0x0000030000037812 */ /* 0x040fe200078ec0ff */
[----:B------:R-:W-:Y:S01]  /*1100*/  IMAD.MOV.U32 R115, RZ, RZ, 0x20 ;  /* 0x00000020ff737424 */ /* 0x000fe200078e00ff */
[----:B------:R-:W-:Y:S01]  /*1110*/  LOP3.LUT R0, R0, 0x80, RZ, 0xc0, !PT ;  /* 0x0000008000007812 */ /* 0x000fe200078ec0ff */
[----:B------:R-:W-:Y:S01]  /*1120*/  USHF.R.S32.HI UR5, URZ, 0x1f, UR4 ;  /* 0x0000001f3f057899 */ /* 0x000fe20008011404 */
[----:B------:R-:W-:Y:S01]  /*1130*/  LOP3.LUT R5, R12, 0x2000, RZ, 0xc0, !PT ;  /* 0x000020000c057812 */ /* 0x000fe200078ec0ff */
[----:B------:R-:W-:Y:S01]  /*1140*/  IMAD.MOV.U32 R114, RZ, RZ, 0x40 ;  /* 0x00000040ff727424 */ /* 0x000fe200078e00ff */
[----:B------:R-:W-:Y:S01]  /*1150*/  LOP3.LUT R3, R3, 0x60, R4, 0xf8, !PT ;  /* 0x0000006003037812 */ /* 0x000fe200078ef804 */
[----:B------:R-:W-:Y:S01]  /*1160*/  ULEA.HI UR5, UR5, UR4, URZ, 0x7 ;  /* 0x0000000405057291 */ /* 0x000fe2000f8f383f */
[----:B------:R-:W-:Y:S01]  /*1170*/  IADD3 R0, R5, R7, R0 ;  /* 0x0000000705007210 */ /* 0x000fe20007ffe000 */
[----:B------:R-:W-:Y:S01]  /*1180*/  IMAD.MOV.U32 R91, RZ, RZ, RZ ;  /* 0x000000ffff5b7224 */ /* 0x000fe200078e00ff */
[--C-:B------:R-:W-:Y:S01]  /*1190*/  LOP3.LUT R92, R9, 0x40, R8.reuse, 0xe2, !PT ;  /* 0x00000040095c7812 */ /* 0x100fe200078ee208 */
[----:B------:R-:W-:Y:S01]  /*11a0*/  ULDC UR4, c[0x0][0x284] ;  /* 0x0000a10000047ab9 */ /* 0x000fe20000000800 */
[-C--:B------:R-:W-:Y:S01]  /*11b0*/  IADD3 R9, RZ, -R93.reuse, -R8 ;  /* 0x8000005dff097210 */ /* 0x080fe20007ffe808 */
[----:B------:R-:W-:Y:S01]  /*11c0*/  IMAD.IADD R0, R3, 0x1, R0 ;  /* 0x0000000103007824 */ /* 0x000fe200078e0200 */
[----:B------:R-:W-:Y:S01]  /*11d0*/  R2P PR, R18, 0x18 ;  /* 0x0000001812007804 */ /* 0x000fe20000000000 */
[----:B------:R-:W-:Y:S01]  /*11e0*/  USHF.R.S32.HI UR43, URZ, 0x7, UR5 ;  /* 0x000000073f2b7899 */ /* 0x000fe20008011405 */
[----:B------:R-:W-:Y:S01]  /*11f0*/  LOP3.LUT R92, R92, R93, RZ, 0xfc, !PT ;  /* 0x0000005d5c5c7212 */ /* 0x000fe200078efcff */
[C---:B------:R-:W-:Y:S01]  /*1200*/  IMAD.SHL.U32 R90, R0.reuse, 0x4, RZ ;  /* 0x00000004005a7824 */ /* 0x040fe200078e00ff */
[----:B------:R-:W-:Y:S01]  /*1210*/  LEA.HI R112, R0, 0x800, RZ, 0x1f ;  /* 0x0000080000707811 */ /* 0x000fe200078ff8ff */
[----:B------:R-:W-:Y:S01]  /*1220*/  IMAD R9, R6, -0x40, R9 ;  /* 0xffffffc006097824 */ /* 0x000fe200078e0209 */
[----:B------:R-:W-:Y:S01]  /*1230*/  SEL R115, R115, 0xffffffe0, !P3 ;  /* 0xffffffe073737807 */ /* 0x000fe20005800000 */
[----:B------:R-:W-:Y:S01]  /*1240*/  IMAD.MOV.U32 R93, RZ, RZ, RZ ;  /* 0x000000ffff5d7224 */ /* 0x000fe200078e00ff */
[----:B------:R-:W-:Y:S01]  /*1250*/  SEL R114, R114, 0xffffffc0, !P4 ;  /* 0xffffffc072727807 */ /* 0x000fe20006000000 */
[----:B------:R-:W-:Y:S01]  /*1260*/  VIADD R113, R9, UR4 ;  /* 0x0000000409717c36 */ /* 0x000fe20008000000 */
[----:B------:R-:W-:Y:S01]  /*1270*/  LOP3.LUT R90, R90, 0x4, RZ, 0xc0, !PT ;  /* 0x000000045a5a7812 */ /* 0x000fe200078ec0ff */
[----:B------:R-:W-:Y:S01]  /*1280*/  UMOV UR40, URZ ;  /* 0x0000003f00287c82 */ /* 0x000fe20008000000 */
[----:B------:R-:W-:-:S05]  /*1290*/  UMOV UR41, URZ ;  /* 0x0000003f00297c82 */ /* 0x000fca0008000000 */
.L_x_196:
[----:B0-----:R-:W0:Y:S01]  /*12a0*/  S2UR UR4, SR_CgaCtaId ;  /* 0x00000000000479c3 */ /* 0x001e220000008800 */
[----:B------:R-:W-:Y:S02]  /*12b0*/  UMOV UR44, 0x400 ;  /* 0x00000400002c7882 */ /* 0x000fe40000000000 */
[----:B0-----:R-:W-:-:S04]  /*12c0*/  ULEA UR44, UR4, UR44, 0x18 ;  /* 0x0000002c042c7291 */ /* 0x001fc8000f8ec03f */
[----:B------:R-:W-:-:S04]  /*12d0*/  UIADD3 UR4, UR44, 0x800, URZ ;  /* 0x000008002c047890 */ /* 0x000fc8000fffe03f */
[----:B------:R-:W-:-:S06]  /*12e0*/  ULOP3.LUT UP0, URZ, UR4, 0x1bf, URZ, 0xc0, !UPT ;  /* 0x000001bf043f7892 */ /* 0x000fcc000f80c03f */
[----:B------:R-:W-:-:S13]  /*12f0*/  PLOP3.LUT P0, PT, PT, PT, UP0, 0x80, 0x0 ;  /* 0x000000000000781c */ /* 0x000fda0003f0f008 */
[----:B-12-4-:R-:W-:Y:S05]  /*1300*/  @!P0 BRA `(.L_x_14) ;  /* 0x0000000000408947 */ /* 0x016fea0003800000 */
[----:B------:R-:W-:Y:S01]  /*1310*/  MOV R0, 0x0 ;  /* 0x0000000000007802 */ /* 0x000fe20000000f00 */
[----:B------:R-:W-:Y:S01]  /*1320*/  ULDC.64 UR4, c[0x4][0x88] ;  /* 0x0100220000047ab9 */ /* 0x000fe20000000a00 */
[----:B------:R-:W-:Y:S01]  /*1330*/  ULDC.64 UR6, c[0x4][0x8] ;  /* 0x0100020000067ab9 */ /* 0x000fe20000000a00 */
[----:B------:R-:W-:Y:S01]  /*1340*/  IMAD.U32 R4, RZ, RZ, UR4 ;  /* 0x00000004ff047e24 */ /* 0x000fe2000f8e00ff */
[----:B------:R0:W2:Y:S01]  /*1350*/  LDC.64 R14, c[0x4][R0] ;  /* 0x01000000000e7b82 */ /* 0x0000a20000000a00 */
[----:B------:R-:W-:Y:S01]  /*1360*/  IMAD.U32 R5, RZ, RZ, UR5 ;  /* 0x00000005ff057e24 */ /* 0x000fe2000f8e00ff */
[----:B------:R-:W-:Y:S01]  /*1370*/  ULDC.64 UR4, c[0x4][0x90] ;  /* 0x0100240000047ab9 */ /* 0x000fe20000000a00 */
[----:B------:R-:W-:Y:S02]  /*1380*/  IMAD.U32 R10, RZ, RZ, UR6 ;  /* 0x00000006ff0a7e24 */ /* 0x000fe4000f8e00ff */
[----:B------:R-:W-:Y:S02]  /*1390*/  IMAD.U32 R6, RZ, RZ, UR4 ;  /* 0x00000004ff067e24 */ /* 0x000fe4000f8e00ff */
[----:B------:R-:W-:-:S02]  /*13a0*/  IMAD.U32 R7, RZ, RZ, UR5 ;  /* 0x00000005ff077e24 */ /* 0x000fc4000f8e00ff */
[----:B------:R-:W-:Y:S02]  /*13b0*/  IMAD.U32 R11, RZ, RZ, UR7 ;  /* 0x00000007ff0b7e24 */ /* 0x000fe4000f8e00ff */
[----:B------:R-:W-:Y:S02]  /*13c0*/  IMAD.MOV.U32 R8, RZ, RZ, 0x70 ;  /* 0x00000070ff087424 */ /* 0x000fe400078e00ff */
[----:B------:R-:W-:Y:S02]  /*13d0*/  IMAD.MOV.U32 R12, RZ, RZ, 0x1 ;  /* 0x00000001ff0c7424 */ /* 0x000fe400078e00ff */
[----:B0-----:R-:W-:-:S07]  /*13e0*/  IMAD.MOV.U32 R13, RZ, RZ, RZ ;  /* 0x000000ffff0d7224 */ /* 0x001fce00078e00ff */
[----:B------:R-:W-:-:S07]  /*13f0*/  LEPC R20, `(.L_x_14) ;  /* 0x000000001014794e */ /* 0x000fce0000000000 */
[----:B-12--5:R-:W-:Y:S05]  /*1400*/  CALL.ABS.NOINC R14 ;  /* 0x000000000e007343 */ /* 0x026fea0003c00000 */
.L_x_14:
[----:B------:R-:W-:Y:S01]  /*1410*/  LOP3.LUT R126, R19, 0x1, RZ, 0xfc, !PT ;  /* 0x00000001137e7812 */ /* 0x000fe200078efcff */
[----:B------:R-:W-:Y:S01]  /*1420*/  UMOV UR4, 0xffffffff ;  /* 0xffffffff00047882 */ /* 0x000fe20000000000 */
[----:B------:R-:W-:Y:S02]  /*1430*/  LOP3.LUT R13, R18, 0x80, RZ, 0xc0, !PT ;  /* 0x00000080120d7812 */ /* 0x000fe400078ec0ff */
[----:B------:R-:W-:Y:S02]  /*1440*/  ISETP.NE.AND P1, PT, R126, 0x3, PT ;  /* 0x000000037e00780c */ /* 0x000fe40003f25270 */
[----:B------:R-:W-:Y:S02]  /*1450*/  SHF.R.U32.HI R13, RZ, 0x7, R13 ;  /* 0x00000007ff0d7819 */ /* 0x000fe4000001160d */
[----:B------:R-:W-:Y:S01]  /*1460*/  P2R R0, PR, RZ, 0x2 ;  /* 0x00000002ff007803 */ /* 0x000fe20000000000 */
[----:B------:R-:W-:Y:S08]  /*1470*/  BRA.DIV UR4, `(.L_x_15) ;  /* 0x000000a604287947 */ /* 0x000ff0000b800000 */
.L_x_232:
[----:B------:R-:W-:Y:S05]  /*1480*/  @!P1 BRA `(.L_x_16) ;  /* 0x0000000000049947 */ /* 0x000fea0003800000 */
[----:B------:R-:W-:Y:S01]  /*1490*/  BPT.TRAP 0x1 ;  /* 0x000000040000795c */ /* 0x000fe20000300000 */
.L_x_16:
[----:B------:R-:W-:Y:S02]  /*14a0*/  IMAD.U32 R3, RZ, RZ, UR41 ;  /* 0x00000029ff037e24 */ /* 0x000fe4000f8e00ff */
[----:B------:R-:W-:-:S03]  /*14b0*/  IMAD.U32 R0, RZ, RZ, UR40 ;  /* 0x00000028ff007e24 */ /* 0x000fc6000f8e00ff */
[----:B------:R-:W-:Y:S02]  /*14c0*/  LEA R3, R3, UR44, 0x3 ;  /* 0x0000002c03037c11 */ /* 0x000fe4000f8e18ff */
[----:B------:R-:W-:-:S04]  /*14d0*/  SHF.L.U32 R0, R0, 0x1f, RZ ;  /* 0x0000001f00007819 */ /* 0x000fc800000006ff */
[----:B------:R0:W2:Y:S01]  /*14e0*/  SYNCS.PHASECHK.TRANS64.TRYWAIT P0, [R3+URZ], R0 ;  /* 0x00000000030075a7 */ /* 0x0000a2000800017f */
[----:B------:R-:W-:Y:S05]  /*14f0*/  @!P1 BRA `(.L_x_17) ;  /* 0x0000000000049947 */ /* 0x000fea0003800000 */
[----:B------:R-:W-:Y:S01]  /*1500*/  BPT.TRAP 0x1 ;  /* 0x000000040000795c */ /* 0x000fe20000300000 */
.L_x_17:
[----:B--2---:R-:W-:Y:S05]  /*1510*/  @P0 BRA `(.L_x_18) ;  /* 0x0000000000080947 */ /* 0x004fea0003800000 */
[----:B------:R-:W2:Y:S02]  /*1520*/  SYNCS.PHASECHK.TRANS64.TRYWAIT P0, [R3+URZ], R0 ;  /* 0x00000000030075a7 */ /* 0x000ea4000800017f */
[----:B--2---:R-:W-:Y:S05]  /*1530*/  @!P0 BRA `(.L_x_19) ;  /* 0x000000a400148947 */ /* 0x004fea0003800000 */
.L_x_18:
[----:B------:R-:W-:Y:S01]  /*1540*/  UIADD3 UR4, UR41, 0x1, URZ ;  /* 0x0000000129047890 */ /* 0x000fe2000fffe03f */
[----:B------:R-:W-:-:S03]  /*1550*/  ISETP.NE.AND P1, PT, R126, 0x3, PT ;  /* 0x000000037e00780c */ /* 0x000fc60003f25270 */
[----:B------:R-:W-:Y:S02]  /*1560*/  UISETP.NE.AND UP0, UPT, UR4, 0x9, UPT ;  /* 0x000000090400788c */ /* 0x000fe4000bf05270 */
[----:B------:R-:W-:Y:S02]  /*1570*/  IMAD.U32 R117, RZ, RZ, UR4 ;  /* 0x00000004ff757e24 */ /* 0x000fe4000f8e00ff */
[----:B------:R-:W-:Y:S02]  /*1580*/  USEL UR4, URZ, 0x1, UP0 ;  /* 0x000000013f047887 */ /* 0x000fe40008000000 */
[----:B------:R-:W-:Y:S02]  /*1590*/  PLOP3.LUT P0, PT, PT, PT, UP0, 0x80, 0x0 ;  /* 0x000000000000781c */ /* 0x000fe40003f0f008 */
[----:B------:R-:W-:Y:S02]  /*15a0*/  ULOP3.LUT UR4, UR40, UR4, URZ, 0x3c, !UPT ;  /* 0x0000000428047292 */ /* 0x000fe4000f8e3c3f */
[----:B------:R-:W-:-:S04]  /*15b0*/  SEL R117, R117, RZ, P0 ;  /* 0x000000ff75757207 */ /* 0x000fc80000000000 */
[----:B------:R-:W-:Y:S01]  /*15c0*/  IMAD.U32 R116, RZ, RZ, UR4 ;  /* 0x00000004ff747e24 */ /* 0x000fe2000f8e00ff */
[----:B------:R-:W-:Y:S06]  /*15d0*/  @!P1 BRA `(.L_x_20) ;  /* 0x0000000000049947 */ /* 0x000fec0003800000 */
[----:B------:R-:W-:Y:S01]  /*15e0*/  BPT.TRAP 0x1 ;  /* 0x000000040000795c */ /* 0x000fe20000300000 */
.L_x_20:
[----:B0-2---:R-:W-:Y:S01]  /*15f0*/  LEA R0, R117, UR44, 0x3 ;  /* 0x0000002c75007c11 */ /* 0x005fe2000f8e18ff */
[----:B------:R-:W-:Y:S01]  /*1600*/  USHF.L.U32 UR4, UR41, 0x11, URZ ;  /* 0x0000001129047899 */ /* 0x000fe2000800063f */
[----:B------:R-:W-:Y:S01]  /*1610*/  SHF.L.U32 R3, R116, 0x1f, RZ ;  /* 0x0000001f74037819 */ /* 0x000fe200000006ff */
[----:B------:R-:W-:Y:S03]  /*1620*/  BSSY B6, `(.L_x_21) ;  /* 0x0000016000067945 */ /* 0x000fe60003800000 */
[----:B------:R-:W0:Y:S01]  /*1630*/  SYNCS.PHASECHK.TRANS64.TRYWAIT P0, [R0+URZ], R3 ;  /* 0x00000003000075a7 */ /* 0x000e22000800017f */
[----:B------:R-:W-:Y:S02]  /*1640*/  LOP3.LUT R24, R90, UR4, RZ, 0xfc, !PT ;  /* 0x000000045a187c12 */ /* 0x000fe4000f8efcff */
[----:B0-----:R-:W-:Y:S02]  /*1650*/  P2R R124, PR, RZ, 0x1 ;  /* 0x00000001ff7c7803 */ /* 0x001fe40000000000 */
[----:B------:R-:W-:-:S13]  /*1660*/  LOP3.LUT P0, RZ, R24, 0x4, RZ, 0xc0, !PT ;  /* 0x0000000418ff7812 */ /* 0x000fda000780c0ff */
[----:B------:R-:W-:Y:S05]  /*1670*/  @!P0 BRA `(.L_x_22) ;  /* 0x0000000000408947 */ /* 0x000fea0003800000 */
        /* <DEDUP_REMOVED lines=16> */
.L_x_22:
[----:B------:R-:W-:Y:S05]  /*1780*/  BSYNC B6 ;  /* 0x0000000000067941 */ /* 0x000fea0003800000 */
.L_x_21:
[----:B------:R-:W-:Y:S01]  /*1790*/  SHF.R.U64 R3, R24, 0x3, RZ ;  /* 0x0000000318037819 */ /* 0x000fe200000012ff */
[----:B------:R-:W-:Y:S01]  /*17a0*/  IMAD.U32 R10, RZ, RZ, UR41 ;  /* 0x00000029ff0a7e24 */ /* 0x000fe2000f8e00ff */
[----:B------:R-:W-:Y:S02]  /*17b0*/  BSSY B6, `(.L_x_23) ;  /* 0x0000021000067945 */ /* 0x000fe40003800000 */
[----:B------:R-:W-:Y:S01]  /*17c0*/  IADD3 R0, R112, UR44, R3 ;  /* 0x0000002c70007c10 */ /* 0x000fe2000fffe003 */
[----:B------:R-:W-:-:S04]  /*17d0*/  IMAD R25, R10, 0x8000, R115 ;  /* 0x000080000a197824 */ /* 0x000fc800078e0273 */
[----:B------:R-:W-:Y:S01]  /*17e0*/  LDS.U16 R3, [R0+0x200] ;  /* 0x0002000000037984 */ /* 0x000fe20000000400 */
[----:B------:R-:W-:-:S03]  /*17f0*/  IMAD.WIDE R24, R25, 0x4, R90 ;  /* 0x0000000419187825 */ /* 0x000fc600078e025a */
[----:B------:R-:W0:Y:S01]  /*1800*/  LDS.U16 R4, [R0] ;  /* 0x0000000000047984 */ /* 0x000e220000000400 */
[----:B------:R-:W-:-:S03]  /*1810*/  LOP3.LUT P0, RZ, R24, 0x4, RZ, 0xc0, !PT ;  /* 0x0000000418ff7812 */ /* 0x000fc6000780c0ff */
[----:B------:R-:W-:Y:S04]  /*1820*/  LDS.U16 R5, [R0+0x208] ;  /* 0x0002080000057984 */ /* 0x000fe80000000400 */
[----:B------:R-:W2:Y:S04]  /*1830*/  LDS.U16 R6, [R0+0x8] ;  /* 0x0000080000067984 */ /* 0x000ea80000000400 */
[----:B------:R-:W-:Y:S04]  /*1840*/  LDS.U16 R7, [R0+0x2200] ;  /* 0x0022000000077984 */ /* 0x000fe80000000400 */
[----:B------:R-:W3:Y:S04]  /*1850*/  LDS.U16 R8, [R0+0x2000] ;  /* 0x0020000000087984 */ /* 0x000ee80000000400 */
[----:B------:R4:W1:Y:S04]  /*1860*/  LDS.U16 R29, [R0+0x2008] ;  /* 0x00200800001d7984 */ /* 0x0008680000000400 */
[----:B------:R4:W1:Y:S01]  /*1870*/  LDS.U16 R30, [R0+0x2208] ;  /* 0x00220800001e7984 */ /* 0x0008620000000400 */
[----:B0-----:R-:W-:-:S02]  /*1880*/  PRMT R26, R4, 0x5410, R3 ;  /* 0x00005410041a7816 */ /* 0x001fc40000000003 */
[----:B--2---:R-:W-:Y:S02]  /*1890*/  PRMT R27, R6, 0x5410, R5 ;  /* 0x00005410061b7816 */ /* 0x004fe40000000005 */
[----:B---3--:R-:W-:Y:S01]  /*18a0*/  PRMT R28, R8, 0x5410, R7 ;  /* 0x00005410081c7816 */ /* 0x008fe20000000007 */
[----:B----4-:R-:W-:Y:S06]  /*18b0*/  @!P0 BRA `(.L_x_24) ;  /* 0x0000000000408947 */ /* 0x010fec0003800000 */
        /* <DEDUP_REMOVED lines=16> */
.L_x_24:
[----:B------:R-:W-:Y:S05]  /*19c0*/  BSYNC B6 ;  /* 0x0000000000067941 */ /* 0x000fea0003800000 */
.L_x_23:
[C---:B------:R-:W-:Y:S01]  /*19d0*/  LOP3.LUT R4, R26.reuse, 0xf0f0f0f0, RZ, 0xc0, !PT ;  /* 0xf0f0f0f01a047812 */ /* 0x040fe200078ec0ff */
[----:B------:R-:W-:Y:S01]  /*19e0*/  IMAD.SHL.U32 R0, R26, 0x10, RZ ;  /* 0x000000101a007824 */ /* 0x000fe200078e00ff */
[----:B------:R-:W-:Y:S01]  /*19f0*/  LOP3.LUT R9, R28, 0xf0f0f0f0, RZ, 0xc0, !PT ;  /* 0xf0f0f0f01c097812 */ /* 0x000fe200078ec0ff */
[----:B------:R-:W-:Y:S05]  /*1a00*/  WARPSYNC.ALL ;  /* 0x0000000000007948 */ /* 0x000fea0003800000 */
[----:B------:R-:W-:Y:S02]  /*1a10*/  PRMT R3, R4, 0xba98, R4 ;  /* 0x0000ba9804037816 */ /* 0x000fe40000000004 */
[----:B------:R-:W-:-:S02]  /*1a20*/  LOP3.LUT R0, R0, 0xf0f0f0f0, RZ, 0xc0, !PT ;  /* 0xf0f0f0f000007812 */ /* 0x000fc400078ec0ff */
[----:B------:R-:W-:Y:S02]  /*1a30*/  LOP3.LUT R5, R3, 0xf0f0f0f0, RZ, 0xc0, !PT ;  /* 0xf0f0f0f003057812 */ /* 0x000fe400078ec0ff */
[----:B------:R-:W-:Y:S02]  /*1a40*/  LOP3.LUT R6, R27, 0xf0f0f0f0, RZ, 0xc0, !PT ;  /* 0xf0f0f0f01b067812 */ /* 0x000fe400078ec0ff */
[----:B------:R-:W-:Y:S02]  /*1a50*/  PRMT R3, R0, 0xba98, R0 ;  /* 0x0000ba9800037816 */ /* 0x000fe40000000000 */
[----:B------:R-:W-:Y:S02]  /*1a60*/  PRMT R8, R9, 0xba98, R9 ;  /* 0x0000ba9809087816 */ /* 0x000fe40000000009 */
[----:B------:R-:W-:Y:S02]  /*1a70*/  PRMT R7, R6, 0xba98, R6 ;  /* 0x0000ba9806077816 */ /* 0x000fe40000000006 */
[----:B------:R-:W-:-:S02]  /*1a80*/  LOP3.LUT R3, R3, 0xf0f0f0f0, RZ, 0xc0, !PT ;  /* 0xf0f0f0f003037812 */ /* 0x000fc400078ec0ff */
[----:B------:R-:W-:Y:S02]  /*1a90*/  SHF.R.U64 R25, R24, 0x3, R25 ;  /* 0x0000000318197819 */ /* 0x000fe40000001219 */
[----:B------:R-:W-:Y:S02]  /*1aa0*/  LOP3.LUT R10, R8, 0xf0f0f0f0, RZ, 0xc0, !PT ;  /* 0xf0f0f0f0080a7812 */ /* 0x000fe400078ec0ff */
[----:B------:R-:W-:Y:S01]  /*1ab0*/  LEA.HI R8, R4, R5, RZ, 0x1c ;  /* 0x0000000504087211 */ /* 0x000fe200078fe0ff */
[----:B------:R-:W-:Y:S01]  /*1ac0*/  IMAD.SHL.U32 R4, R27, 0x10, RZ ;  /* 0x000000101b047824 */ /* 0x000fe200078e00ff */
[----:B------:R-:W-:Y:S01]  /*1ad0*/  LOP3.LUT R7, R7, 0xf0f0f0f0, RZ, 0xc0, !PT ;  /* 0xf0f0f0f007077812 */ /* 0x000fe200078ec0ff */
[----:B------:R-:W-:Y:S01]  /*1ae0*/  IMAD.SHL.U32 R5, R28, 0x10, RZ ;  /* 0x000000101c057824 */ /* 0x000fe200078e00ff */
[----:B------:R-:W-:Y:S02]  /*1af0*/  LEA.HI R101, R0, R3, RZ, 0x1c ;  /* 0x0000000300657211 */ /* 0x000fe400078fe0ff */
[----:B------:R-:W-:-:S02]  /*1b00*/  IADD3 R0, R112, UR44, R25 ;  /* 0x0000002c70007c10 */ /* 0x000fc4000fffe019 */
[----:B------:R-:W-:Y:S02]  /*1b10*/  LEA.HI R103, R6, R7, RZ, 0x1c ;  /* 0x0000000706677211 */ /* 0x000fe400078fe0ff */
[----:B------:R-:W-:Y:S01]  /*1b20*/  LOP3.LUT R7, R4, 0xf0f0f0f0, RZ, 0xc0, !PT ;  /* 0xf0f0f0f004077812 */ /* 0x000fe200078ec0ff */
[----:B------:R-:W-:Y:S01]  /*1b30*/  LDS.U16 R120, [R0+0x200] ;  /* 0x0002000000787984 */ /* 0x000fe20000000400 */
[----:B------:R-:W-:Y:S02]  /*1b40*/  LOP3.LUT R11, R5, 0xf0f0f0f0, RZ, 0xc0, !PT ;  /* 0xf0f0f0f0050b7812 */ /* 0x000fe400078ec0ff */
[----:B-1----:R-:W-:Y:S01]  /*1b50*/  PRMT R12, R29, 0x5410, R30 ;  /* 0x000054101d0c7816 */ /* 0x002fe2000000001e */
[----:B------:R-:W0:Y:S01]  /*1b60*/  LDS.U16 R3, [R0] ;  /* 0x0000000000037984 */ /* 0x000e220000000400 */
[----:B------:R-:W-:Y:S02]  /*1b70*/  LEA.HI R97, R9, R10, RZ, 0x1c ;  /* 0x0000000a09617211 */ /* 0x000fe400078fe0ff */
[C---:B------:R-:W-:Y:S01]  /*1b80*/  LOP3.LUT R15, R12.reuse, 0xf0f0f0f0, RZ, 0xc0, !PT ;  /* 0xf0f0f0f00c0f7812 */ /* 0x040fe200078ec0ff */
[----:B------:R-:W-:Y:S01]  /*1b90*/  LDS.U16 R121, [R0+0x208] ;  /* 0x0002080000797984 */ /* 0x000fe20000000400 */
[----:B------:R-:W-:Y:S01]  /*1ba0*/  IMAD.SHL.U32 R9, R12, 0x10, RZ ;  /* 0x000000100c097824 */ /* 0x000fe200078e00ff */
[----:B------:R-:W-:-:S02]  /*1bb0*/  PRMT R12, R11, 0xba98, R11 ;  /* 0x0000ba980b0c7816 */ /* 0x000fc4000000000b */
[----:B------:R-:W1:Y:S01]  /*1bc0*/  LDS.U16 R4, [R0+0x8] ;  /* 0x0000080000047984 */ /* 0x000e620000000400 */
[----:B------:R-:W-:Y:S02]  /*1bd0*/  PRMT R20, R15, 0xba98, R15 ;  /* 0x0000ba980f147816 */ /* 0x000fe4000000000f */
[----:B------:R-:W-:Y:S01]  /*1be0*/  LOP3.LUT R13, R9, 0xf0f0f0f0, RZ, 0xc0, !PT ;  /* 0xf0f0f0f0090d7812 */ /* 0x000fe200078ec0ff */
[----:B------:R-:W-:Y:S01]  /*1bf0*/  LDS.U16 R122, [R0+0x2200] ;  /* 0x00220000007a7984 */ /* 0x000fe20000000400 */
[----:B------:R-:W-:Y:S02]  /*1c00*/  PRMT R9, R7, 0xba98, R7 ;  /* 0x0000ba9807097816 */ /* 0x000fe40000000007 */
[----:B------:R-:W-:Y:S01]  /*1c10*/  PRMT R14, R13, 0xba98, R13 ;  /* 0x0000ba980d0e7816 */ /* 0x000fe2000000000d */
[----:B------:R-:W2:Y:S01]  /*1c20*/  LDS.U16 R5, [R0+0x2000] ;  /* 0x0020000000057984 */ /* 0x000ea20000000400 */
[----:B------:R-:W-:Y:S02]  /*1c30*/  LOP3.LUT R10, R9, 0xf0f0f0f0, RZ, 0xc0, !PT ;  /* 0xf0f0f0f0090a7812 */ /* 0x000fe400078ec0ff */
[----:B------:R-:W-:Y:S01]  /*1c40*/  LOP3.LUT R12, R12, 0xf0f0f0f0, RZ, 0xc0, !PT ;  /* 0xf0f0f0f00c0c7812 */ /* 0x000fe200078ec0ff */
[----:B------:R-:W-:Y:S01]  /*1c50*/  LDS.U16 R123, [R0+0x2208] ;  /* 0x00220800007b7984 */ /* 0x000fe20000000400 */
[----:B------:R-:W-:-:S02]  /*1c60*/  LOP3.LUT R20, R20, 0xf0f0f0f0, RZ, 0xc0, !PT ;  /* 0xf0f0f0f014147812 */ /* 0x000fc400078ec0ff */
[----:B------:R-:W-:Y:S01]  /*1c70*/  LOP3.LUT R14, R14, 0xf0f0f0f0, RZ, 0xc0, !PT ;  /* 0xf0f0f0f00e0e7812 */ /* 0x000fe200078ec0ff */
[----:B------:R-:W3:Y:S01]  /*1c80*/  LDS.U16 R6, [R0+0x2008] ;  /* 0x0020080000067984 */ /* 0x000ee20000000400 */
[----:B------:R-:W-:Y:S02]  /*1c90*/  LEA.HI R10, R7, R10, RZ, 0x1c ;  /* 0x0000000a070a7211 */ /* 0x000fe400078fe0ff */
[----:B------:R-:W-:Y:S02]  /*1ca0*/  LEA.HI R12, R11, R12, RZ, 0x1c ;  /* 0x0000000c0b0c7211 */ /* 0x000fe400078fe0ff */
[----:B------:R-:W-:Y:S02]  /*1cb0*/  LEA.HI R15, R15, R20, RZ, 0x1c ;  /* 0x000000140f0f7211 */ /* 0x000fe400078fe0ff */
[----:B------:R-:W-:Y:S02]  /*1cc0*/  LEA.HI R14, R13, R14, RZ, 0x1c ;  /* 0x0000000e0d0e7211 */ /* 0x000fe400078fe0ff */
[----:B------:R-:W-:-:S02]  /*1cd0*/  PRMT R100, R101, 0x5140, R8 ;  /* 0x0000514065647816 */ /* 0x000fc40000000008 */
[----:B------:R-:W-:Y:S02]  /*1ce0*/  PRMT R102, R10, 0x5140, R103 ;  /* 0x000051400a667816 */ /* 0x000fe40000000067 */
[----:B------:R-:W-:Y:S02]  /*1cf0*/  PRMT R96, R12, 0x5140, R97 ;  /* 0x000051400c607816 */ /* 0x000fe40000000061 */
[----:B------:R-:W-:Y:S02]  /*1d00*/  PRMT R101, R101, 0x7362, R8 ;  /* 0x0000736265657816 */ /* 0x000fe40000000008 */
[----:B------:R-:W-:Y:S02]  /*1d10*/  PRMT R103, R10, 0x7362, R103 ;  /* 0x000073620a677816 */ /* 0x000fe40000000067 */
[----:B------:R-:W-:Y:S02]  /*1d20*/  PRMT R97, R12, 0x7362, R97 ;  /* 0x000073620c617816 */ /* 0x000fe40000000061 */
[----:B------:R-:W-:-:S02]  /*1d30*/  PRMT R98, R14, 0x5140, R15 ;  /* 0x000051400e627816 */ /* 0x000fc4000000000f */
[----:B------:R-:W-:Y:S02]  /*1d40*/  PRMT R99, R14, 0x7362, R15 ;  /* 0x000073620e637816 */ /* 0x000fe4000000000f */
[----:B0-----:R-:W-:Y:S02]  /*1d50*/  PRMT R120, R3, 0x5410, R120 ;  /* 0x0000541003787816 */ /* 0x001fe40000000078 */
[----:B-1----:R-:W-:Y:S02]  /*1d60*/  PRMT R121, R4, 0x5410, R121 ;  /* 0x0000541004797816 */ /* 0x002fe40000000079 */
[----:B--2---:R-:W-:Y:S02]  /*1d70*/  PRMT R122, R5, 0x5410, R122 ;  /* 0x00005410057a7816 */ /* 0x004fe4000000007a */
[----:B---3--:R-:W-:Y:S01]  /*1d80*/  PRMT R123, R6, 0x5410, R123 ;  /* 0x00005410067b7816 */ /* 0x008fe2000000007b */
[----:B------:R-:W-:Y:S01]  /*1d90*/  UIADD3 UR4, UR44, 0x24800, URZ ;  /* 0x000248002c047890 */ /* 0x000fe2000fffe03f */
[----:B------:R-:W-:Y:S01]  /*1da0*/  WARPGROUP.ARRIVE ;  /* 0x00000000000079c5 */ /* 0x000fe20000000000 */
[----:B------:R-:W-:Y:S01]  /*1db0*/  UMOV UR47, 0x40000040 ;  /* 0x40000040002f7882 */ /* 0x000fe20000000000 */
[----:B------:R-:W-:Y:S01]  /*1dc0*/  IMAD.U32 R125, RZ, RZ, UR41 ;  /* 0x00000029ff7d7e24 */ /* 0x000fe2000f8e00ff */
[----:B------:R-:W-:Y:S01]  /*1dd0*/  USHF.R.U32.HI UR4, URZ, 0x4, UR4 ;  /* 0x000000043f047899 */ /* 0x000fe20008011604 */
[----:B------:R-:W-:Y:S01]  /*1de0*/  BSSY B6, `(.L_x_25) ;  /* 0x000001f000067945 */ /* 0x000fe20003800000 */
[----:B------:R-:W-:Y:S01]  /*1df0*/  UMOV UR7, UR47 ;  /* 0x0000002f00077c82 */ /* 0x000fe20008000000 */
[----:B------:R-:W-:Y:S01]  /*1e00*/  IMAD R125, R125, 0x8000, R114 ;  /* 0x000080007d7d7824 */ /* 0x000fe200078e0272 */
[----:B------:R-:W-:-:S03]  /*1e10*/  ULOP3.LUT UR4, UR4, 0x3fff, URZ, 0xc0, !UPT ;  /* 0x00003fff04047892 */ /* 0x000fc6000f8ec03f */
[----:B------:R-:W-:Y:S01]  /*1e20*/  IMAD.WIDE R118, R125, 0x4, R90 ;  /* 0x000000047d767825 */ /* 0x000fe200078e025a */
[----:B------:R-:W-:-:S04]  /*1e30*/  ULOP3.LUT UR45, UR4, 0x10000, URZ, 0xfc, !UPT ;  /* 0x00010000042d7892 */ /* 0x000fc8000f8efc3f */
[----:B------:R-:W-:Y:S01]  /*1e40*/  ULEA UR46, UR41, UR45, 0x9 ;  /* 0x0000002d292e7291 */ /* 0x000fe2000f8e483f */
[----:B------:R-:W-:-:S06]  /*1e50*/  LOP3.LUT P0, RZ, R118, 0x4, RZ, 0xc0, !PT ;  /* 0x0000000476ff7812 */ /* 0x000fcc000780c0ff */
[----:B------:R-:W-:Y:S02]  /*1e60*/  UMOV UR6, UR46 ;  /* 0x0000002e00067c82 */ /* 0x000fe40008000000 */
[----:B------:R-:W-:Y:S03]  /*1e70*/  IGMMA.64x64x32.S8.S8 R56, R100, gdesc[UR44], RZ, !UPT, gsb0 ;  /* 0x01e0002c64387df1 */ /* 0x000fe6000c0410ff */
[----:B------:R-:W-:Y:S02]  /*1e80*/  WARPGROUP.DEPBAR.LE gsb0, 0x0 ;  /* 0x00008000000079c5 */ /* 0x000fe40000010000 */
[----:B------:R-:W-:-:S06]  /*1e90*/  WARPGROUP.ARRIVE ;  /* 0x00000000000079c5 */ /* 0x000fcc0000000000 */
[----:B------:R-:W-:Y:S03]  /*1ea0*/  IGMMA.64x64x32.S8.S8 R24, R96, gdesc[UR4], RZ, !UPT, gsb0 ;  /* 0x01e0000460187df1 */ /* 0x000fe6000c0410ff */
[----:B------:R-:W-:Y:S02]  /*1eb0*/  WARPGROUP.DEPBAR.LE gsb0, 0x0 ;  /* 0x00008000000079c5 */ /* 0x000fe40000010000 */
[----:B------:R-:W-:Y:S05]  /*1ec0*/  @!P0 BRA `(.L_x_26) ;  /* 0x0000000000408947 */ /* 0x000fea0003800000 */
[----:B------:R-:W-:Y:S01]  /*1ed0*/  MOV R0, 0x0 ;  /* 0x0000000000007802 */ /* 0x000fe20000000f00 */
[----:B------:R-:W-:Y:S01]  /*1ee0*/  ULDC.64 UR4, c[0x4][0x78] ;  /* 0x01001e0000047ab9 */ /* 0x000fe20000000a00 */
[----:B------:R-:W-:Y:S01]  /*1ef0*/  ULDC.64 UR6, c[0x4][0x10] ;  /* 0x0100040000067ab9 */ /* 0x000fe20000000a00 */
[----:B------:R-:W-:Y:S01]  /*1f00*/  IMAD.U32 R4, RZ, RZ, UR4 ;  /* 0x00000004ff047e24 */ /* 0x000fe2000f8e00ff */
[----:B------:R0:W1:Y:S01]  /*1f10*/  LDC.64 R14, c[0x4][R0] ;  /* 0x01000000000e7b82 */ /* 0x0000620000000a00 */
        /* <DEDUP_REMOVED lines=10> */
[----:B-1---5:R-:W-:Y:S05]  /*1fc0*/  CALL.ABS.NOINC R14 ;  /* 0x000000000e007343 */ /* 0x022fea0003c00000 */
.L_x_26:
[----:B------:R-:W-:Y:S05]  /*1fd0*/  BSYNC B6 ;  /* 0x0000000000067941 */ /* 0x000fea0003800000 */
.L_x_25:
[----:B------:R-:W-:Y:S01]  /*1fe0*/  LOP3.LUT R0, R120, 0xf0f0f0f0, RZ, 0xc0, !PT ;  /* 0xf0f0f0f078007812 */ /* 0x000fe200078ec0ff */
[----:B------:R-:W-:Y:S05]  /*1ff0*/  WARPSYNC.ALL ;  /* 0x0000000000007948 */ /* 0x000fea0003800000 */
[----:B------:R-:W-:Y:S01]  /*2000*/  LOP3.LUT R5, R121, 0xf0f0f0f0, RZ, 0xc0, !PT ;  /* 0xf0f0f0f079057812 */ /* 0x000fe200078ec0ff */
[----:B------:R-:W-:Y:S01]  /*2010*/  UIADD3 UR4, UR46, 0x2, URZ ;  /* 0x000000022e047890 */ /* 0x000fe2000fffe03f */
[----:B------:R-:W-:Y:S01]  /*2020*/  PRMT R3, R0, 0xba98, R0 ;  /* 0x0000ba9800037816 */ /* 0x000fe20000000000 */
[----:B------:R-:W-:Y:S01]  /*2030*/  UMOV UR7, 0x40000040 ;  /* 0x4000004000077882 */ /* 0x000fe20000000000 */
[----:B------:R-:W-:Y:S01]  /*2040*/  PRMT R4, R5, 0xba98, R5 ;  /* 0x0000ba9805047816 */ /* 0x000fe20000000005 */
[----:B------:R-:W-:Y:S01]  /*2050*/  BSSY B6, `(.L_x_27) ;  /* 0x0000051000067945 */ /* 0x000fe20003800000 */
[----:B------:R-:W-:-:S02]  /*2060*/  LOP3.LUT R7, R122, 0xf0f0f0f0, RZ, 0xc0, !PT ;  /* 0xf0f0f0f07a077812 */ /* 0x000fc400078ec0ff */
[----:B------:R-:W-:Y:S01]  /*2070*/  LOP3.LUT R3, R3, 0xf0f0f0f0, RZ, 0xc0, !PT ;  /* 0xf0f0f0f003037812 */ /* 0x000fe200078ec0ff */
[----:B------:R-:W-:Y:S01]  /*2080*/  UMOV UR6, UR4 ;  /* 0x0000000400067c82 */ /* 0x000fe20008000000 */
[----:B------:R-:W-:Y:S02]  /*2090*/  LOP3.LUT R6, R4, 0xf0f0f0f0, RZ, 0xc0, !PT ;  /* 0xf0f0f0f004067812 */ /* 0x000fe400078ec0ff */
[----:B------:R-:W-:Y:S02]  /*20a0*/  PRMT R8, R7, 0xba98, R7 ;  /* 0x0000ba9807087816 */ /* 0x000fe40000000007 */
[----:B------:R-:W-:Y:S01]  /*20b0*/  LEA.HI R4, R0, R3, RZ, 0x1c ;  /* 0x0000000300047211 */ /* 0x000fe200078fe0ff */
[----:B------:R-:W-:Y:S01]  /*20c0*/  IMAD.SHL.U32 R3, R121, 0x10, RZ ;  /* 0x0000001079037824 */ /* 0x000fe200078e00ff */
[----:B------:R-:W-:Y:S01]  /*20d0*/  LEA.HI R111, R5, R6, RZ, 0x1c ;  /* 0x00000006056f7211 */ /* 0x000fe200078fe0ff */
[----:B------:R-:W-:Y:S01]  /*20e0*/  IMAD.SHL.U32 R0, R120, 0x10, RZ ;  /* 0x0000001078007824 */ /* 0x000fe200078e00ff */
[----:B------:R-:W-:Y:S01]  /*20f0*/  LOP3.LUT R8, R8, 0xf0f0f0f0, RZ, 0xc0, !PT ;  /* 0xf0f0f0f008087812 */ /* 0x000fe200078ec0ff */
[----:B------:R-:W-:Y:S01]  /*2100*/  IMAD.SHL.U32 R6, R122, 0x10, RZ ;  /* 0x000000107a067824 */ /* 0x000fe200078e00ff */
[----:B------:R-:W-:-:S02]  /*2110*/  LOP3.LUT R5, R3, 0xf0f0f0f0, RZ, 0xc0, !PT ;  /* 0xf0f0f0f003057812 */ /* 0x000fc400078ec0ff */
[----:B------:R-:W-:Y:S02]  /*2120*/  LOP3.LUT R0, R0, 0xf0f0f0f0, RZ, 0xc0, !PT ;  /* 0xf0f0f0f000007812 */ /* 0x000fe400078ec0ff */
[----:B------:R-:W-:Y:S01]  /*2130*/  LEA.HI R105, R7, R8, RZ, 0x1c ;  /* 0x0000000807697211 */ /* 0x000fe200078fe0ff */
[----:B------:R-:W-:Y:S01]  /*2140*/  IMAD.SHL.U32 R8, R123, 0x10, RZ ;  /* 0x000000107b087824 */ /* 0x000fe200078e00ff */
[----:B------:R-:W-:Y:S02]  /*2150*/  LOP3.LUT R7, R6, 0xf0f0f0f0, RZ, 0xc0, !PT ;  /* 0xf0f0f0f006077812 */ /* 0x000fe400078ec0ff */
[----:B------:R-:W-:Y:S02]  /*2160*/  PRMT R6, R5, 0xba98, R5 ;  /* 0x0000ba9805067816 */ /* 0x000fe40000000005 */
[----:B------:R-:W-:Y:S02]  /*2170*/  PRMT R3, R0, 0xba98, R0 ;  /* 0x0000ba9800037816 */ /* 0x000fe40000000000 */
[----:B------:R-:W-:-:S02]  /*2180*/  LOP3.LUT R6, R6, 0xf0f0f0f0, RZ, 0xc0, !PT ;  /* 0xf0f0f0f006067812 */ /* 0x000fc400078ec0ff */
[----:B------:R-:W-:Y:S02]  /*2190*/  LOP3.LUT R3, R3, 0xf0f0f0f0, RZ, 0xc0, !PT ;  /* 0xf0f0f0f003037812 */ /* 0x000fe400078ec0ff */
[----:B------:R-:W-:Y:S02]  /*21a0*/  LEA.HI R6, R5, R6, RZ, 0x1c ;  /* 0x0000000605067211 */ /* 0x000fe400078fe0ff */
[----:B------:R-:W-:Y:S02]  /*21b0*/  LEA.HI R3, R0, R3, RZ, 0x1c ;  /* 0x0000000300037211 */ /* 0x000fe400078fe0ff */
[----:B------:R-:W-:Y:S02]  /*21c0*/  PRMT R110, R6, 0x5140, R111 ;  /* 0x00005140066e7816 */ /* 0x000fe4000000006f */
[C-C-:B------:R-:W-:Y:S02]  /*21d0*/  PRMT R108, R3.reuse, 0x5140, R4.reuse ;  /* 0x00005140036c7816 */ /* 0x140fe40000000004 */
[----:B------:R-:W-:-:S02]  /*21e0*/  PRMT R109, R3, 0x7362, R4 ;  /* 0x00007362036d7816 */ /* 0x000fc40000000004 */
[----:B------:R-:W-:Y:S02]  /*21f0*/  PRMT R111, R6, 0x7362, R111 ;  /* 0x00007362066f7816 */ /* 0x000fe4000000006f */
[----:B------:R-:W-:Y:S02]  /*2200*/  LOP3.LUT R9, R123, 0xf0f0f0f0, RZ, 0xc0, !PT ;  /* 0xf0f0f0f07b097812 */ /* 0x000fe400078ec0ff */
[----:B------:R-:W-:Y:S01]  /*2210*/  WARPGROUP.ARRIVE ;  /* 0x00000000000079c5 */ /* 0x000fe20000000000 */
[----:B------:R-:W-:Y:S02]  /*2220*/  SHF.R.U64 R119, R118, 0x3, R119 ;  /* 0x0000000376777819 */ /* 0x000fe40000001277 */
[----:B------:R-:W-:Y:S02]  /*2230*/  PRMT R10, R9, 0xba98, R9 ;  /* 0x0000ba98090a7816 */ /* 0x000fe40000000009 */
[----:B------:R-:W-:Y:S01]  /*2240*/  IADD3 R0, R112, UR44, R119 ;  /* 0x0000002c70007c10 */ /* 0x000fe2000fffe077 */
[----:B------:R-:W-:Y:S01]  /*2250*/  IGMMA.64x64x32.S8.S8 R56, R108, gdesc[UR4], R56, gsb0 ;  /* 0x01e000046c387df1 */ /* 0x000fe20008041038 */
[----:B------:R-:W-:-:S04]  /*2260*/  LOP3.LUT R10, R10, 0xf0f0f0f0, RZ, 0xc0, !PT ;  /* 0xf0f0f0f00a0a7812 */ /* 0x000fc800078ec0ff */
[----:B------:R-:W-:Y:S02]  /*2270*/  LEA.HI R107, R9, R10, RZ, 0x1c ;  /* 0x0000000a096b7211 */ /* 0x000fe400078fe0ff */
[----:B------:R-:W-:Y:S02]  /*2280*/  LOP3.LUT R9, R8, 0xf0f0f0f0, RZ, 0xc0, !PT ;  /* 0xf0f0f0f008097812 */ /* 0x000fe400078ec0ff */
[----:B------:R-:W-:Y:S02]  /*2290*/  PRMT R8, R7, 0xba98, R7 ;  /* 0x0000ba9807087816 */ /* 0x000fe40000000007 */
[----:B------:R-:W-:Y:S02]  /*22a0*/  PRMT R10, R9, 0xba98, R9 ;  /* 0x0000ba98090a7816 */ /* 0x000fe40000000009 */
[----:B------:R-:W-:Y:S02]  /*22b0*/  LOP3.LUT R8, R8, 0xf0f0f0f0, RZ, 0xc0, !PT ;  /* 0xf0f0f0f008087812 */ /* 0x000fe400078ec0ff */
[----:B------:R-:W-:-:S02]  /*22c0*/  LOP3.LUT R10, R10, 0xf0f0f0f0, RZ, 0xc0, !PT ;  /* 0xf0f0f0f00a0a7812 */ /* 0x000fc400078ec0ff */
[----:B------:R-:W-:Y:S02]  /*22d0*/  LEA.HI R8, R7, R8, RZ, 0x1c ;  /* 0x0000000807087211 */ /* 0x000fe400078fe0ff */
[----:B------:R-:W-:Y:S02]  /*22e0*/  LEA.HI R10, R9, R10, RZ, 0x1c ;  /* 0x0000000a090a7211 */ /* 0x000fe400078fe0ff */
[----:B------:R-:W-:Y:S02]  /*22f0*/  PRMT R104, R8, 0x5140, R105 ;  /* 0x0000514008687816 */ /* 0x000fe40000000069 */
[----:B------:R-:W-:Y:S02]  /*2300*/  PRMT R106, R10, 0x5140, R107 ;  /* 0x000051400a6a7816 */ /* 0x000fe4000000006b */
[----:B------:R-:W-:Y:S02]  /*2310*/  PRMT R105, R8, 0x7362, R105 ;  /* 0x0000736208697816 */ /* 0x000fe40000000069 */
[----:B------:R-:W-:Y:S01]  /*2320*/  PRMT R107, R10, 0x7362, R107 ;  /* 0x000073620a6b7816 */ /* 0x000fe2000000006b */
[----:B------:R-:W-:-:S03]  /*2330*/  WARPGROUP.DEPBAR.LE gsb0, 0x0 ;  /* 0x00008000000079c5 */ /* 0x000fc60000010000 */
[----:B------:R-:W-:-:S06]  /*2340*/  WARPGROUP.ARRIVE ;  /* 0x00000000000079c5 */ /* 0x000fcc0000000000 */
[----:B------:R-:W-:Y:S03]  /*2350*/  IGMMA.64x64x32.S8.S8 R24, R104, gdesc[UR4], R24, gsb0 ;  /* 0x01e0000468187df1 */ /* 0x000fe60008041018 */
[----:B------:R-:W-:Y:S02]  /*2360*/  WARPGROUP.DEPBAR.LE gsb0, 0x0 ;  /* 0x00008000000079c5 */ /* 0x000fe40000010000 */
[----:B------:R-:W-:Y:S01]  /*2370*/  LDS.U16 R3, [R0+0x200] ;  /* 0x0002000000037984 */ /* 0x000fe20000000400 */
[----:B------:R-:W-:-:S03]  /*2380*/  IMAD.IADD R105, R115, 0x1, R125 ;  /* 0x0000000173697824 */ /* 0x000fc600078e027d */
[----:B------:R-:W0:Y:S01]  /*2390*/  LDS.U16 R4, [R0] ;  /* 0x0000000000047984 */ /* 0x000e220000000400 */
[----:B------:R-:W-:-:S03]  /*23a0*/  IMAD.WIDE R104, R105, 0x4, R90 ;  /* 0x0000000469687825 */ /* 0x000fc600078e025a */
[----:B------:R-:W-:Y:S01]  /*23b0*/  LDS.U16 R5, [R0+0x208] ;  /* 0x0002080000057984 */ /* 0x000fe20000000400 */
[----:B------:R-:W-:-:S03]  /*23c0*/  LOP3.LUT P0, RZ, R104, 0x4, RZ, 0xc0, !PT ;  /* 0x0000000468ff7812 */ /* 0x000fc6000780c0ff */
[----:B------:R-:W1:Y:S04]  /*23d0*/  LDS.U16 R6, [R0+0x8] ;  /* 0x0000080000067984 */ /* 0x000e680000000400 */
[----:B------:R-:W-:Y:S04]  /*23e0*/  LDS.U16 R7, [R0+0x2200] ;  /* 0x0022000000077984 */ /* 0x000fe80000000400 */
[----:B------:R-:W2:Y:S04]  /*23f0*/  LDS.U16 R8, [R0+0x2000] ;  /* 0x0020000000087984 */ /* 0x000ea80000000400 */
[----:B------:R3:W4:Y:S04]  /*2400*/  LDS.U16 R107, [R0+0x2008] ;  /* 0x00200800006b7984 */ /* 0x0007280000000400 */
[----:B------:R3:W3:Y:S01]  /*2410*/  LDS.U16 R110, [R0+0x2208] ;  /* 0x00220800006e7984 */ /* 0x0006e20000000400 */
[----:B0-----:R-:W-:-:S02]  /*2420*/  PRMT R106, R4, 0x5410, R3 ;  /* 0x00005410046a7816 */ /* 0x001fc40000000003 */
[----:B-1----:R-:W-:Y:S02]  /*2430*/  PRMT R108, R6, 0x5410, R5 ;  /* 0x00005410066c7816 */ /* 0x002fe40000000005 */
[----:B--2---:R-:W-:Y:S01]  /*2440*/  PRMT R109, R8, 0x5410, R7 ;  /* 0x00005410086d7816 */ /* 0x004fe20000000007 */
[----:B------:R-:W-:Y:S06]  /*2450*/  @!P0 BRA `(.L_x_28) ;  /* 0x0000000000408947 */ /* 0x000fec0003800000 */
[----:B---3--:R-:W-:Y:S01]  /*2460*/  MOV R0, 0x0 ;  /* 0x0000000000007802 */ /* 0x008fe20000000f00 */
        /* <DEDUP_REMOVED lines=15> */
.L_x_28:
[----:B------:R-:W-:Y:S05]  /*2560*/  BSYNC B6 ;  /* 0x0000000000067941 */ /* 0x000fea0003800000 */
.L_x_27:
[----:B---3--:R-:W-:Y:S01]  /*2570*/  LOP3.LUT R0, R106, 0xf0f0f0f0, RZ, 0xc0, !PT ;  /* 0xf0f0f0f06a007812 */ /* 0x008fe200078ec0ff */
[----:B------:R-:W-:Y:S01]  /*2580*/  IMAD.SHL.U32 R7, R109, 0x10, RZ ;  /* 0x000000106d077824 */ /* 0x000fe200078e00ff */
[----:B------:R-:W-:Y:S01]  /*2590*/  LOP3.LUT R4, R108, 0xf0f0f0f0, RZ, 0xc0, !PT ;  /* 0xf0f0f0f06c047812 */ /* 0x000fe200078ec0ff */
[----:B------:R-:W-:Y:S05]  /*25a0*/  WARPSYNC.ALL ;  /* 0x0000000000007948 */ /* 0x000fea0003800000 */
[----:B------:R-:W-:Y:S01]  /*25b0*/  PRMT R3, R0, 0xba98, R0 ;  /* 0x0000ba9800037816 */ /* 0x000fe20000000000 */
[----:B------:R-:W-:Y:S01]  /*25c0*/  UIADD3 UR4, UR46, 0x4, URZ ;  /* 0x000000042e047890 */ /* 0x000fe2000fffe03f */
[----:B------:R-:W-:Y:S01]  /*25d0*/  PRMT R5, R4, 0xba98, R4 ;  /* 0x0000ba9804057816 */ /* 0x000fe20000000004 */
[----:B------:R-:W-:Y:S01]  /*25e0*/  UMOV UR7, 0x40000040 ;  /* 0x4000004000077882 */ /* 0x000fe20000000000 */
[----:B------:R-:W-:-:S02]  /*25f0*/  LOP3.LUT R3, R3, 0xf0f0f0f0, RZ, 0xc0, !PT ;  /* 0xf0f0f0f003037812 */ /* 0x000fc400078ec0ff */
[----:B------:R-:W-:Y:S02]  /*2600*/  LOP3.LUT R5, R5, 0xf0f0f0f0, RZ, 0xc0, !PT ;  /* 0xf0f0f0f005057812 */ /* 0x000fe400078ec0ff */
[----:B----4-:R-:W-:Y:S01]  /*2610*/  PRMT R13, R107, 0x5410, R110 ;  /* 0x000054106b0d7816 */ /* 0x010fe2000000006e */
[----:B------:R-:W-:Y:S01]  /*2620*/  UMOV UR6, UR4 ;  /* 0x0000000400067c82 */ /* 0x000fe20008000000 */
[----:B------:R-:W-:Y:S01]  /*2630*/  LEA.HI R6, R0, R3, RZ, 0x1c ;  /* 0x0000000300067211 */ /* 0x000fe200078fe0ff */
[----:B------:R-:W-:Y:S01]  /*2640*/  IMAD.SHL.U32 R0, R106, 0x10, RZ ;  /* 0x000000106a007824 */ /* 0x000fe200078e00ff */
[----:B------:R-:W-:Y:S01]  /*2650*/  LEA.HI R107, R4, R5, RZ, 0x1c ;  /* 0x00000005046b7211 */ /* 0x000fe200078fe0ff */
[----:B------:R-:W-:Y:S01]  /*2660*/  IMAD.SHL.U32 R4, R108, 0x10, RZ ;  /* 0x000000106c047824 */ /* 0x000fe200078e00ff */
[----:B------:R-:W-:Y:S01]  /*2670*/  LOP3.LUT R11, R109, 0xf0f0f0f0, RZ, 0xc0, !PT ;  /* 0xf0f0f0f06d0b7812 */ /* 0x000fe200078ec0ff */
[----:B------:R-:W-:Y:S01]  /*2680*/  UIADD3 UR4, UR46, 0x6, URZ ;  /* 0x000000062e047890 */ /* 0x000fe2000fffe03f */
[----:B------:R-:W-:-:S02]  /*2690*/  LOP3.LUT R3, R0, 0xf0f0f0f0, RZ, 0xc0, !PT ;  /* 0xf0f0f0f000037812 */ /* 0x000fc400078ec0ff */
[----:B------:R-:W-:Y:S02]  /*26a0*/  LOP3.LUT R5, R4, 0xf0f0f0f0, RZ, 0xc0, !PT ;  /* 0xf0f0f0f004057812 */ /* 0x000fe400078ec0ff */
[----:B------:R-:W-:Y:S02]  /*26b0*/  PRMT R8, R11, 0xba98, R11 ;  /* 0x0000ba980b087816 */ /* 0x000fe4000000000b */
[----:B------:R-:W-:Y:S02]  /*26c0*/  LOP3.LUT R9, R7, 0xf0f0f0f0, RZ, 0xc0, !PT ;  /* 0xf0f0f0f007097812 */ /* 0x000fe400078ec0ff */
[----:B------:R-:W-:Y:S02]  /*26d0*/  PRMT R4, R3, 0xba98, R3 ;  /* 0x0000ba9803047816 */ /* 0x000fe40000000003 */
[----:B------:R-:W-:Y:S02]  /*26e0*/  PRMT R7, R5, 0xba98, R5 ;  /* 0x0000ba9805077816 */ /* 0x000fe40000000005 */
[----:B------:R-:W-:-:S02]  /*26f0*/  SHF.R.U64 R105, R104, 0x3, R105 ;  /* 0x0000000368697819 */ /* 0x000fc40000001269 */
[----:B------:R-:W-:Y:S02]  /*2700*/  LOP3.LUT R12, R8, 0xf0f0f0f0, RZ, 0xc0, !PT ;  /* 0xf0f0f0f0080c7812 */ /* 0x000fe400078ec0ff */
[----:B------:R-:W-:Y:S02]  /*2710*/  LOP3.LUT R4, R4, 0xf0f0f0f0, RZ, 0xc0, !PT ;  /* 0xf0f0f0f004047812 */ /* 0x000fe400078ec0ff */
[----:B------:R-:W-:Y:S02]  /*2720*/  LOP3.LUT R8, R7, 0xf0f0f0f0, RZ, 0xc0, !PT ;  /* 0xf0f0f0f007087812 */ /* 0x000fe400078ec0ff */
[----:B------:R-:W-:Y:S02]  /*2730*/  PRMT R10, R9, 0xba98, R9 ;  /* 0x0000ba98090a7816 */ /* 0x000fe40000000009 */
[----:B------:R-:W-:Y:S02]  /*2740*/  IADD3 R0, R112, UR44, R105 ;  /* 0x0000002c70007c10 */ /* 0x000fe4000fffe069 */
[----:B------:R-:W-:-:S02]  /*2750*/  LEA.HI R105, R3, R4, RZ, 0x1c ;  /* 0x0000000403697211 */ /* 0x000fc400078fe0ff */
[----:B------:R-:W-:Y:S01]  /*2760*/  LEA.HI R8, R5, R8, RZ, 0x1c ;  /* 0x0000000805087211 */ /* 0x000fe200078fe0ff */
[----:B------:R-:W-:Y:S01]  /*2770*/  IMAD.SHL.U32 R5, R13, 0x10, RZ ;  /* 0x000000100d057824 */ /* 0x000fe200078e00ff */
[----:B------:R-:W-:Y:S01]  /*2780*/  LOP3.LUT R10, R10, 0xf0f0f0f0, RZ, 0xc0, !PT ;  /* 0xf0f0f0f00a0a7812 */ /* 0x000fe200078ec0ff */
[----:B------:R-:W-:Y:S01]  /*2790*/  LDS.U16 R3, [R0+0x200] ;  /* 0x0002000000037984 */ /* 0x000fe20000000400 */
[C-C-:B------:R-:W-:Y:S02]  /*27a0*/  PRMT R104, R105.reuse, 0x5140, R6.reuse ;  /* 0x0000514069687816 */ /* 0x140fe40000000006 */
[C-C-:B------:R-:W-:Y:S01]  /*27b0*/  PRMT R106, R8.reuse, 0x5140, R107.reuse ;  /* 0x00005140086a7816 */ /* 0x140fe2000000006b */
[----:B------:R-:W0:Y:S01]  /*27c0*/  LDS.U16 R4, [R0] ;  /* 0x0000000000047984 */ /* 0x000e220000000400 */
[----:B------:R-:W-:Y:S02]  /*27d0*/  PRMT R105, R105, 0x7362, R6 ;  /* 0x0000736269697816 */ /* 0x000fe40000000006 */
[----:B------:R-:W-:Y:S01]  /*27e0*/  PRMT R107, R8, 0x7362, R107 ;  /* 0x00007362086b7816 */ /* 0x000fe2000000006b */
[----:B------:R-:W-:Y:S01]  /*27f0*/  LDS.U16 R6, [R0+0x8] ;  /* 0x0000080000067984 */ /* 0x000fe20000000400 */
[----:B------:R-:W-:-:S02]  /*2800*/  LEA.HI R10, R9, R10, RZ, 0x1c ;  /* 0x0000000a090a7211 */ /* 0x000fc400078fe0ff */
[----:B------:R-:W-:Y:S01]  /*2810*/  LOP3.LUT R9, R5, 0xf0f0f0f0, RZ, 0xc0, !PT ;  /* 0xf0f0f0f005097812 */ /* 0x000fe200078ec0ff */
[----:B------:R-:W-:Y:S01]  /*2820*/  LDS.U16 R7, [R0+0x2200] ;  /* 0x0022000000077984 */ /* 0x000fe20000000400 */
[----:B------:R-:W-:Y:S02]  /*2830*/  LOP3.LUT R13, R13, 0xf0f0f0f0, RZ, 0xc0, !PT ;  /* 0xf0f0f0f00d0d7812 */ /* 0x000fe400078ec0ff */
[----:B------:R-:W-:Y:S01]  /*2840*/  LEA.HI R11, R11, R12, RZ, 0x1c ;  /* 0x0000000c0b0b7211 */ /* 0x000fe200078fe0ff */
[----:B------:R-:W1:Y:S01]  /*2850*/  LDS.U16 R5, [R0+0x208] ;  /* 0x0002080000057984 */ /* 0x000e620000000400 */
[----:B------:R-:W-:Y:S02]  /*2860*/  PRMT R14, R13, 0xba98, R13 ;  /* 0x0000ba980d0e7816 */ /* 0x000fe4000000000d */
[----:B------:R-:W-:Y:S01]  /*2870*/  PRMT R12, R9, 0xba98, R9 ;  /* 0x0000ba98090c7816 */ /* 0x000fe20000000009 */
[----:B------:R-:W2:Y:S01]  /*2880*/  LDS.U16 R8, [R0+0x2000] ;  /* 0x0020000000087984 */ /* 0x000ea20000000400 */
[----:B------:R-:W-:Y:S01]  /*2890*/  WARPGROUP.ARRIVE ;  /* 0x00000000000079c5 */ /* 0x000fe20000000000 */
[----:B------:R-:W-:-:S02]  /*28a0*/  LOP3.LUT R14, R14, 0xf0f0f0f0, RZ, 0xc0, !PT ;  /* 0xf0f0f0f00e0e7812 */ /* 0x000fc400078ec0ff */
[----:B------:R-:W-:Y:S02]  /*28b0*/  LOP3.LUT R12, R12, 0xf0f0f0f0, RZ, 0xc0, !PT ;  /* 0xf0f0f0f00c0c7812 */ /* 0x000fe400078ec0ff */
[----:B------:R-:W-:Y:S01]  /*28c0*/  LEA.HI R13, R13, R14, RZ, 0x1c ;  /* 0x0000000e0d0d7211 */ /* 0x000fe200078fe0ff */
[----:B------:R-:W-:Y:S01]  /*28d0*/  IGMMA.64x64x32.S8.S8 R56, R104, gdesc[UR4], R56, gsb0 ;  /* 0x01e0000468387df1 */ /* 0x000fe20008041038 */
[----:B------:R-:W-:Y:S02]  /*28e0*/  LEA.HI R12, R9, R12, RZ, 0x1c ;  /* 0x0000000c090c7211 */ /* 0x000fe400078fe0ff */
[----:B0-----:R-:W-:-:S05]  /*28f0*/  PRMT R3, R4, 0x5410, R3 ;  /* 0x0000541004037816 */ /* 0x001fca0000000003 */
[----:B------:R-:W-:-:S05]  /*2900*/  IMAD.SHL.U32 R4, R3, 0x10, RZ ;  /* 0x0000001003047824 */ /* 0x000fca00078e00ff */
[----:B------:R-:W-:Y:S02]  /*2910*/  LOP3.LUT R4, R4, 0xf0f0f0f0, RZ, 0xc0, !PT ;  /* 0xf0f0f0f004047812 */ /* 0x000fe400078ec0ff */
[----:B-1----:R-:W-:Y:S02]  /*2920*/  PRMT R5, R6, 0x5410, R5 ;  /* 0x0000541006057816 */ /* 0x002fe40000000005 */
[----:B--2---:R-:W-:-:S03]  /*2930*/  PRMT R7, R8, 0x5410, R7 ;  /* 0x0000541008077816 */ /* 0x004fc60000000007 */
[----:B------:R-:W-:Y:S02]  /*2940*/  IMAD.SHL.U32 R6, R5, 0x10, RZ ;  /* 0x0000001005067824 */ /* 0x000fe400078e00ff */
[----:B------:R-:W-:-:S03]  /*2950*/  IMAD.SHL.U32 R8, R7, 0x10, RZ ;  /* 0x0000001007087824 */ /* 0x000fc600078e00ff */
[----:B------:R-:W-:Y:S02]  /*2960*/  LOP3.LUT R6, R6, 0xf0f0f0f0, RZ, 0xc0, !PT ;  /* 0xf0f0f0f006067812 */ /* 0x000fe400078ec0ff */
[----:B------:R-:W-:Y:S01]  /*2970*/  LOP3.LUT R8, R8, 0xf0f0f0f0, RZ, 0xc0, !PT ;  /* 0xf0f0f0f008087812 */ /* 0x000fe200078ec0ff */
[----:B------:R-:W-:Y:S02]  /*2980*/  WARPGROUP.DEPBAR.LE gsb0, 0x0 ;  /* 0x00008000000079c5 */ /* 0x000fe40000010000 */
[C-C-:B------:R-:W-:Y:S02]  /*2990*/  PRMT R104, R10.reuse, 0x5140, R11.reuse ;  /* 0x000051400a687816 */ /* 0x140fe4000000000b */
[----:B------:R-:W-:Y:S02]  /*29a0*/  PRMT R105, R10, 0x7362, R11 ;  /* 0x000073620a697816 */ /* 0x000fe4000000000b */
[C-C-:B------:R-:W-:Y:S02]  /*29b0*/  PRMT R106, R12.reuse, 0x5140, R13.reuse ;  /* 0x000051400c6a7816 */ /* 0x140fe4000000000d */
[----:B------:R-:W-:-:S02]  /*29c0*/  PRMT R107, R12, 0x7362, R13 ;  /* 0x000073620c6b7816 */ /* 0x000fc4000000000d */
[----:B------:R-:W-:Y:S02]  /*29d0*/  LOP3.LUT R11, R3, 0xf0f0f0f0, RZ, 0xc0, !PT ;  /* 0xf0f0f0f0030b7812 */ /* 0x000fe400078ec0ff */
[----:B------:R-:W-:Y:S01]  /*29e0*/  WARPGROUP.ARRIVE ;  /* 0x00000000000079c5 */ /* 0x000fe20000000000 */
[----:B------:R-:W-:Y:S02]  /*29f0*/  PRMT R3, R4, 0xba98, R4 ;  /* 0x0000ba9804037816 */ /* 0x000fe40000000004 */
[----:B------:R-:W-:Y:S02]  /*2a00*/  PRMT R12, R11, 0xba98, R11 ;  /* 0x0000ba980b0c7816 */ /* 0x000fe4000000000b */
[----:B------:R-:W-:Y:S01]  /*2a10*/  LOP3.LUT R3, R3, 0xf0f0f0f0, RZ, 0xc0, !PT ;  /* 0xf0f0f0f003037812 */ /* 0x000fe200078ec0ff */
[----:B------:R-:W-:Y:S01]  /*2a20*/  IGMMA.64x64x32.S8.S8 R24, R104, gdesc[UR4], R24, gsb0 ;  /* 0x01e0000468187df1 */ /* 0x000fe20008041018 */
[----:B------:R-:W-:Y:S01]  /*2a30*/  LOP3.LUT R12, R12, 0xf0f0f0f0, RZ, 0xc0, !PT ;  /* 0xf0f0f0f00c0c7812 */ /* 0x000fe200078ec0ff */
[----:B------:R-:W-:Y:S01]  /*2a40*/  UMOV UR6, UR4 ;  /* 0x0000000400067c82 */ /* 0x000fe20008000000 */
[----:B------:R-:W-:Y:S01]  /*2a50*/  LEA.HI R3, R4, R3, RZ, 0x1c ;  /* 0x0000000304037211 */ /* 0x000fe200078fe0ff */
[----:B------:R-:W-:Y:S01]  /*2a60*/  UMOV UR7, 0x40000040 ;  /* 0x4000004000077882 */ /* 0x000fe20000000000 */
[----:B------:R-:W-:-:S02]  /*2a70*/  LOP3.LUT R4, R5, 0xf0f0f0f0, RZ, 0xc0, !PT ;  /* 0xf0f0f0f005047812 */ /* 0x000fc400078ec0ff */
[----:B------:R-:W-:Y:S02]  /*2a80*/  LEA.HI R12, R11, R12, RZ, 0x1c ;  /* 0x0000000c0b0c7211 */ /* 0x000fe400078fe0ff */
[C---:B------:R-:W-:Y:S02]  /*2a90*/  PRMT R5, R4.reuse, 0xba98, R4 ;  /* 0x0000ba9804057816 */ /* 0x040fe40000000004 */
[----:B------:R-:W-:Y:S02]  /*2aa0*/  LOP3.LUT R11, R7, 0xf0f0f0f0, RZ, 0xc0, !PT ;  /* 0xf0f0f0f0070b7812 */ /* 0x000fe400078ec0ff */
[----:B------:R-:W-:Y:S02]  /*2ab0*/  LOP3.LUT R7, R5, 0xf0f0f0f0, RZ, 0xc0, !PT ;  /* 0xf0f0f0f005077812 */ /* 0x000fe400078ec0ff */
[----:B------:R-:W-:Y:S02]  /*2ac0*/  PRMT R13, R11, 0xba98, R11 ;  /* 0x0000ba980b0d7816 */ /* 0x000fe4000000000b */
[----:B------:R-:W-:Y:S01]  /*2ad0*/  LEA.HI R4, R4, R7, RZ, 0x1c ;  /* 0x0000000704047211 */ /* 0x000fe200078fe0ff */
[----:B------:R-:W-:-:S02]  /*2ae0*/  WARPGROUP.DEPBAR.LE gsb0, 0x0 ;  /* 0x00008000000079c5 */ /* 0x000fc40000010000 */
[----:B------:R-:W-:Y:S01]  /*2af0*/  LDS.U16 R9, [R0+0x2208] ;  /* 0x0022080000097984 */ /* 0x000fe20000000400 */
[C-C-:B------:R-:W-:Y:S02]  /*2b00*/  PRMT R104, R3.reuse, 0x5140, R12.reuse ;  /* 0x0000514003687816 */ /* 0x140fe4000000000c */
[----:B------:R-:W-:Y:S01]  /*2b10*/  PRMT R105, R3, 0x7362, R12 ;  /* 0x0000736203697816 */ /* 0x000fe2000000000c */
[----:B------:R0:W1:Y:S02]  /*2b20*/  LDS.U16 R10, [R0+0x2008] ;  /* 0x00200800000a7984 */ /* 0x0000640000000400 */
[----:B0-----:R-:W-:-:S04]  /*2b30*/  PRMT R0, R6, 0xba98, R6 ;  /* 0x0000ba9806007816 */ /* 0x001fc80000000006 */
[----:B------:R-:W-:Y:S02]  /*2b40*/  LOP3.LUT R5, R0, 0xf0f0f0f0, RZ, 0xc0, !PT ;  /* 0xf0f0f0f000057812 */ /* 0x000fe400078ec0ff */
[----:B------:R-:W-:Y:S02]  /*2b50*/  PRMT R0, R8, 0xba98, R8 ;  /* 0x0000ba9808007816 */ /* 0x000fe40000000008 */
[----:B------:R-:W-:Y:S02]  /*2b60*/  LEA.HI R5, R6, R5, RZ, 0x1c ;  /* 0x0000000506057211 */ /* 0x000fe400078fe0ff */
[----:B------:R-:W-:Y:S02]  /*2b70*/  LOP3.LUT R7, R0, 0xf0f0f0f0, RZ, 0xc0, !PT ;  /* 0xf0f0f0f000077812 */ /* 0x000fe400078ec0ff */
[C-C-:B------:R-:W-:Y:S02]  /*2b80*/  PRMT R106, R5.reuse, 0x5140, R4.reuse ;  /* 0x00005140056a7816 */ /* 0x140fe40000000004 */
[----:B------:R-:W-:-:S02]  /*2b90*/  PRMT R107, R5, 0x7362, R4 ;  /* 0x00007362056b7816 */ /* 0x000fc40000000004 */
[----:B------:R-:W-:Y:S02]  /*2ba0*/  LEA.HI R7, R8, R7, RZ, 0x1c ;  /* 0x0000000708077211 */ /* 0x000fe400078fe0ff */
[----:B------:R-:W-:Y:S01]  /*2bb0*/  WARPGROUP.ARRIVE ;  /* 0x00000000000079c5 */ /* 0x000fe20000000000 */
[----:B------:R-:W-:-:S04]  /*2bc0*/  LOP3.LUT R6, R13, 0xf0f0f0f0, RZ, 0xc0, !PT ;  /* 0xf0f0f0f00d067812 */ /* 0x000fc800078ec0ff */
[----:B------:R-:W-:Y:S01]  /*2bd0*/  LEA.HI R6, R11, R6, RZ, 0x1c ;  /* 0x000000060b067211 */ /* 0x000fe200078fe0ff */
[----:B------:R-:W-:Y:S01]  /*2be0*/  IGMMA.64x64x32.S8.S8 R56, R104, gdesc[UR4], R56, gsb0 ;  /* 0x01e0000468387df1 */ /* 0x000fe20008041038 */
[----:B-1----:R-:W-:-:S05]  /*2bf0*/  PRMT R9, R10, 0x5410, R9 ;  /* 0x000054100a097816 */ /* 0x002fca0000000009 */
[C---:B------:R-:W-:Y:S01]  /*2c00*/  IMAD.SHL.U32 R0, R9.reuse, 0x10, RZ ;  /* 0x0000001009007824 */ /* 0x040fe200078e00ff */
[----:B------:R-:W-:-:S04]  /*2c10*/  LOP3.LUT R9, R9, 0xf0f0f0f0, RZ, 0xc0, !PT ;  /* 0xf0f0f0f009097812 */ /* 0x000fc800078ec0ff */
[----:B------:R-:W-:Y:S02]  /*2c20*/  LOP3.LUT R0, R0, 0xf0f0f0f0, RZ, 0xc0, !PT ;  /* 0xf0f0f0f000007812 */ /* 0x000fe400078ec0ff */
[----:B------:R-:W-:Y:S02]  /*2c30*/  PRMT R8, R9, 0xba98, R9 ;  /* 0x0000ba9809087816 */ /* 0x000fe40000000009 */
[----:B------:R-:W-:Y:S02]  /*2c40*/  PRMT R3, R0, 0xba98, R0 ;  /* 0x0000ba9800037816 */ /* 0x000fe40000000000 */
[----:B------:R-:W-:Y:S02]  /*2c50*/  LOP3.LUT R8, R8, 0xf0f0f0f0, RZ, 0xc0, !PT ;  /* 0xf0f0f0f008087812 */ /* 0x000fe400078ec0ff */
[----:B------:R-:W-:Y:S02]  /*2c60*/  LOP3.LUT R3, R3, 0xf0f0f0f0, RZ, 0xc0, !PT ;  /* 0xf0f0f0f003037812 */ /* 0x000fe400078ec0ff */
[----:B------:R-:W-:-:S02]  /*2c70*/  LEA.HI R8, R9, R8, RZ, 0x1c ;  /* 0x0000000809087211 */ /* 0x000fc400078fe0ff */
[----:B------:R-:W-:Y:S02]  /*2c80*/  LEA.HI R3, R0, R3, RZ, 0x1c ;  /* 0x0000000300037211 */ /* 0x000fe400078fe0ff */
[----:B------:R-:W0:Y:S02]  /*2c90*/  LDC R0, c[0x0][0x28c] ;  /* 0x0000a300ff007b82 */ /* 0x000e240000000800 */
[----:B0-----:R-:W-:Y:S01]  /*2ca0*/  ISETP.GE.AND P0, PT, R0, 0x81, PT ;  /* 0x000000810000780c */ /* 0x001fe20003f06270 */
[----:B------:R-:W-:Y:S02]  /*2cb0*/  WARPGROUP.DEPBAR.LE gsb0, 0x0 ;  /* 0x00008000000079c5 */ /* 0x000fe40000010000 */
[C-C-:B------:R-:W-:Y:S02]  /*2cc0*/  PRMT R104, R7.reuse, 0x5140, R6.reuse ;  /* 0x0000514007687816 */ /* 0x140fe40000000006 */
[----:B------:R-:W-:Y:S02]  /*2cd0*/  PRMT R105, R7, 0x7362, R6 ;  /* 0x0000736207697816 */ /* 0x000fe40000000006 */
[----:B------:R-:W-:-:S02]  /*2ce0*/  PRMT R106, R3, 0x5140, R8 ;  /* 0x00005140036a7816 */ /* 0x000fc40000000008 */
[----:B------:R-:W-:-:S04]  /*2cf0*/  PRMT R107, R3, 0x7362, R8 ;  /* 0x00007362036b7816 */ /* 0x000fc80000000008 */
[----:B------:R-:W-:-:S06]  /*2d00*/  WARPGROUP.ARRIVE ;  /* 0x00000000000079c5 */ /* 0x000fcc0000000000 */
[----:B------:R-:W-:Y:S03]  /*2d10*/  IGMMA.64x64x32.S8.S8 R24, R104, gdesc[UR4], R24, gsb0 ;  /* 0x01e0000468187df1 */ /* 0x000fe60008041018 */
[----:B------:R-:W-:Y:S02]  /*2d20*/  WARPGROUP.DEPBAR.LE gsb0, 0x0 ;  /* 0x00008000000079c5 */ /* 0x000fe40000010000 */
[----:B------:R-:W-:Y:S05]  /*2d30*/  @!P0 BRA `(.L_x_29) ;  /* 0x0000000800088947 */ /* 0x000fea0003800000 */
[----:B------:R-:W-:-:S13]  /*2d40*/  ISETP.NE.AND P6, PT, R126, 0x3, PT ;  /* 0x000000037e00780c */ /* 0x000fda0003fc5270 */
[----:B------:R-:W-:Y:S05]  /*2d50*/  @!P6 BRA `(.L_x_30) ;  /* 0x000000000004e947 */ /* 0x000fea0003800000 */
[----:B------:R-:W-:Y:S01]  /*2d60*/  BPT.TRAP 0x1 ;  /* 0x000000040000795c */ /* 0x000fe20000300000 */
.L_x_30:
[----:B------:R-:W-:Y:S01]  /*2d70*/  ISETP.NE.AND P0, PT, R124, RZ, PT ;  /* 0x000000ff7c00720c */ /* 0x000fe20003f05270 */
[----:B------:R-:W-:-:S04]  /*2d80*/  IMAD.SHL.U32 R98, R117, 0x8000, RZ ;  /* 0x0000800075627824 */ /* 0x000fc800078e00ff */
[----:B------:R-:W-:-:S03]  /*2d90*/  IMAD.WIDE R96, R98, 0x4, RZ ;  /* 0x0000000462607825 */ /* 0x000fc600078e02ff */
[----:B------:R-:W-:-:S04]  /*2da0*/  LOP3.LUT R99, R96, R90, RZ, 0xfc, !PT ;  /* 0x0000005a60637212 */ /* 0x000fc800078efcff */
[----:B------:R-:W-:Y:S01]  /*2db0*/  LOP3.LUT P1, RZ, R99, 0x4, RZ, 0xc0, !PT ;  /* 0x0000000463ff7812 */ /* 0x000fe2000782c0ff */
[----:B------:R-:W-:-:S12]  /*2dc0*/  @P0 BRA `(.L_x_31) ;  /* 0x00000000001c0947 */ /* 0x000fd80003800000 */
[----:B------:R-:W-:Y:S01]  /*2dd0*/  UIADD3 UR4, UR41, 0x1, URZ ;  /* 0x0000000129047890 */ /* 0x000fe2000fffe03f */
[----:B------:R-:W-:-:S03]  /*2de0*/  SHF.L.U32 R0, R116, 0x1f, RZ ;  /* 0x0000001f74007819 */ /* 0x000fc600000006ff */
[----:B------:R-:W-:-:S04]  /*2df0*/  UISETP.NE.AND UP0, UPT, UR4, 0x9, UPT ;  /* 0x000000090400788c */ /* 0x000fc8000bf05270 */
[----:B------:R-:W-:-:S04]  /*2e00*/  USEL UR4, UR4, URZ, UP0 ;  /* 0x0000003f04047287 */ /* 0x000fc80008000000 */
[----:B------:R-:W-:-:S09]  /*2e10*/  ULEA UR4, UR4, UR44, 0x3 ;  /* 0x0000002c04047291 */ /* 0x000fd2000f8e183f */
[----:B------:R-:W0:Y:S02]  /*2e20*/  SYNCS.PHASECHK.TRANS64.TRYWAIT P0, [UR4], R0 ;  /* 0x00000000ff0075a7 */ /* 0x000e240008000144 */
[----:B0-----:R-:W-:Y:S05]  /*2e30*/  @!P0 BRA `(.L_x_32) ;  /* 0x0000008800e88947 */ /* 0x001fea0003800000 */
.L_x_31:
[----:B------:R-:W-:Y:S04]  /*2e40*/  BSSY B6, `(.L_x_33) ;  /* 0x0000012000067945 */ /* 0x000fe80003800000 */
[----:B------:R-:W-:Y:S05]  /*2e50*/  @!P1 BRA `(.L_x_34) ;  /* 0x0000000000409947 */ /* 0x000fea0003800000 */
[----:B0-----:R-:W-:Y:S01]  /*2e60*/  MOV R0, 0x0 ;  /* 0x0000000000007802 */ /* 0x001fe20000000f00 */
        /* <DEDUP_REMOVED lines=15> */
.L_x_34:
[----:B------:R-:W-:Y:S05]  /*2f60*/  BSYNC B6 ;  /* 0x0000000000067941 */ /* 0x000fea0003800000 */
.L_x_33:
[----:B------:R-:W-:Y:S01]  /*2f70*/  SHF.R.U64 R97, R99, 0x3, R97 ;  /* 0x0000000363617819 */ /* 0x000fe20000001261 */
[----:B------:R-:W-:Y:S03]  /*2f80*/  BSSY B6, `(.L_x_35) ;  /* 0x0000021000067945 */ /* 0x000fe60003800000 */
[----:B0-----:R-:W-:Y:S01]  /*2f90*/  IADD3 R0, R112, UR44, R97 ;  /* 0x0000002c70007c10 */ /* 0x001fe2000fffe061 */
[----:B------:R-:W-:-:S04]  /*2fa0*/  IMAD.IADD R97, R115, 0x1, R98 ;  /* 0x0000000173617824 */ /* 0x000fc800078e0262 */
[----:B------:R-:W-:Y:S01]  /*2fb0*/  LDS.U16 R3, [R0+0x200] ;  /* 0x0002000000037984 */ /* 0x000fe20000000400 */
[----:B------:R-:W-:-:S03]  /*2fc0*/  IMAD.WIDE R96, R97, 0x4, R90 ;  /* 0x0000000461607825 */ /* 0x000fc600078e025a */
[----:B------:R-:W0:Y:S01]  /*2fd0*/  LDS.U16 R4, [R0] ;  /* 0x0000000000047984 */ /* 0x000e220000000400 */
[----:B------:R-:W-:-:S03]  /*2fe0*/  LOP3.LUT P0, RZ, R96, 0x4, RZ, 0xc0, !PT ;  /* 0x0000000460ff7812 */ /* 0x000fc6000780c0ff */
[----:B------:R-:W-:Y:S04]  /*2ff0*/  LDS.U16 R5, [R0+0x208] ;  /* 0x0002080000057984 */ /* 0x000fe80000000400 */
        /* <DEDUP_REMOVED lines=25> */
.L_x_36:
[----:B------:R-:W-:Y:S05]  /*3190*/  BSYNC B6 ;  /* 0x0000000000067941 */ /* 0x000fea0003800000 */
.L_x_35:
[C---:B------:R-:W-:Y:S01]  /*31a0*/  LOP3.LUT R4, R98.reuse, 0xf0f0f0f0, RZ, 0xc0, !PT ;  /* 0xf0f0f0f062047812 */ /* 0x040fe200078ec0ff */
[----:B------:R-:W-:Y:S01]  /*31b0*/  IMAD.SHL.U32 R3, R98, 0x10, RZ ;  /* 0x0000001062037824 */ /* 0x000fe200078e00ff */
[----:B------:R-:W-:Y:S01]  /*31c0*/  LOP3.LUT R6, R99, 0xf0f0f0f0, RZ, 0xc0, !PT ;  /* 0xf0f0f0f063067812 */ /* 0x000fe200078ec0ff */
[----:B------:R-:W-:Y:S05]  /*31d0*/  WARPSYNC.ALL ;  /* 0x0000000000007948 */ /* 0x000fea0003800000 */
[----:B---3--:R-:W-:Y:S02]  /*31e0*/  PRMT R0, R4, 0xba98, R4 ;  /* 0x0000ba9804007816 */ /* 0x008fe40000000004 */
[----:B------:R-:W-:-:S02]  /*31f0*/  PRMT R7, R6, 0xba98, R6 ;  /* 0x0000ba9806077816 */ /* 0x000fc40000000006 */
[----:B------:R-:W-:Y:S02]  /*3200*/  SHF.R.U64 R97, R96, 0x3, R97 ;  /* 0x0000000360617819 */ /* 0x000fe40000001261 */
[----:B------:R-:W-:Y:S02]  /*3210*/  LOP3.LUT R5, R0, 0xf0f0f0f0, RZ, 0xc0, !PT ;  /* 0xf0f0f0f000057812 */ /* 0x000fe400078ec0ff */
[----:B------:R-:W-:Y:S02]  /*3220*/  LOP3.LUT R7, R7, 0xf0f0f0f0, RZ, 0xc0, !PT ;  /* 0xf0f0f0f007077812 */ /* 0x000fe400078ec0ff */
[----:B------:R-:W-:Y:S02]  /*3230*/  IADD3 R0, R112, UR44, R97 ;  /* 0x0000002c70007c10 */ /* 0x000fe4000fffe061 */
[----:B----4-:R-:W-:Y:S02]  /*3240*/  PRMT R11, R101, 0x5410, R102 ;  /* 0x00005410650b7816 */ /* 0x010fe40000000066 */
[----:B------:R-:W-:Y:S01]  /*3250*/  LEA.HI R103, R6, R7, RZ, 0x1c ;  /* 0x0000000706677211 */ /* 0x000fe200078fe0ff */
[----:B------:R-:W-:Y:S01]  /*3260*/  LDS.U16 R120, [R0+0x200] ;  /* 0x0002000000787984 */ /* 0x000fe20000000400 */
[----:B------:R-:W-:-:S02]  /*3270*/  LEA.HI R101, R4, R5, RZ, 0x1c ;  /* 0x0000000504657211 */ /* 0x000fc400078fe0ff */
[----:B------:R-:W-:Y:S01]  /*3280*/  LOP3.LUT R7, R3, 0xf0f0f0f0, RZ, 0xc0, !PT ;  /* 0xf0f0f0f003077812 */ /* 0x000fe200078ec0ff */
[----:B------:R-:W-:Y:S01]  /*3290*/  LDS.U16 R121, [R0+0x208] ;  /* 0x0002080000797984 */ /* 0x000fe20000000400 */
[----:B------:R-:W-:Y:S02]  /*32a0*/  LOP3.LUT R9, R100, 0xf0f0f0f0, RZ, 0xc0, !PT ;  /* 0xf0f0f0f064097812 */ /* 0x000fe400078ec0ff */
[----:B------:R-:W-:Y:S01]  /*32b0*/  LOP3.LUT R15, R11, 0xf0f0f0f0, RZ, 0xc0, !PT ;  /* 0xf0f0f0f00b0f7812 */ /* 0x000fe200078ec0ff */
[----:B------:R-:W0:Y:S01]  /*32c0*/  LDS.U16 R3, [R0] ;  /* 0x0000000000037984 */ /* 0x000e220000000400 */
[----:B------:R-:W-:Y:S02]  /*32d0*/  PRMT R8, R9, 0xba98, R9 ;  /* 0x0000ba9809087816 */ /* 0x000fe40000000009 */
[----:B------:R-:W-:Y:S01]  /*32e0*/  PRMT R14, R15, 0xba98, R15 ;  /* 0x0000ba980f0e7816 */ /* 0x000fe2000000000f */
[----:B------:R-:W1:Y:S01]  /*32f0*/  LDS.U16 R4, [R0+0x8] ;  /* 0x0000080000047984 */ /* 0x000e620000000400 */
[----:B------:R-:W-:-:S02]  /*3300*/  LOP3.LUT R10, R8, 0xf0f0f0f0, RZ, 0xc0, !PT ;  /* 0xf0f0f0f0080a7812 */ /* 0x000fc400078ec0ff */
[----:B------:R-:W-:Y:S01]  /*3310*/  PRMT R8, R7, 0xba98, R7 ;  /* 0x0000ba9807087816 */ /* 0x000fe20000000007 */
[----:B------:R-:W-:Y:S01]  /*3320*/  LDS.U16 R122, [R0+0x2200] ;  /* 0x00220000007a7984 */ /* 0x000fe20000000400 */
[----:B------:R-:W-:Y:S01]  /*3330*/  LEA.HI R12, R9, R10, RZ, 0x1c ;  /* 0x0000000a090c7211 */ /* 0x000fe200078fe0ff */
[----:B------:R-:W-:Y:S01]  /*3340*/  IMAD.SHL.U32 R9, R99, 0x10, RZ ;  /* 0x0000001063097824 */ /* 0x000fe200078e00ff */
[----:B------:R-:W-:Y:S01]  /*3350*/  LOP3.LUT R8, R8, 0xf0f0f0f0, RZ, 0xc0, !PT ;  /* 0xf0f0f0f008087812 */ /* 0x000fe200078ec0ff */
[----:B------:R-:W2:Y:S01]  /*3360*/  LDS.U16 R5, [R0+0x2000] ;  /* 0x0020000000057984 */ /* 0x000ea20000000400 */
[----:B------:R-:W-:Y:S01]  /*3370*/  IMAD.SHL.U32 R10, R100, 0x10, RZ ;  /* 0x00000010640a7824 */ /* 0x000fe200078e00ff */
[----:B------:R-:W-:Y:S02]  /*3380*/  LOP3.LUT R20, R14, 0xf0f0f0f0, RZ, 0xc0, !PT ;  /* 0xf0f0f0f00e147812 */ /* 0x000fe400078ec0ff */
[----:B------:R-:W-:Y:S01]  /*3390*/  LDS.U16 R123, [R0+0x2208] ;  /* 0x00220800007b7984 */ /* 0x000fe20000000400 */
[----:B------:R-:W-:Y:S01]  /*33a0*/  LEA.HI R8, R7, R8, RZ, 0x1c ;  /* 0x0000000807087211 */ /* 0x000fe200078fe0ff */
[----:B------:R-:W-:Y:S01]  /*33b0*/  IMAD.SHL.U32 R7, R11, 0x10, RZ ;  /* 0x000000100b077824 */ /* 0x000fe200078e00ff */
[----:B------:R-:W-:Y:S01]  /*33c0*/  LOP3.LUT R9, R9, 0xf0f0f0f0, RZ, 0xc0, !PT ;  /* 0xf0f0f0f009097812 */ /* 0x000fe200078ec0ff */
[----:B------:R3:W4:Y:S01]  /*33d0*/  LDS.U16 R6, [R0+0x2008] ;  /* 0x0020080000067984 */ /* 0x0007220000000400 */
[----:B------:R-:W-:-:S02]  /*33e0*/  LOP3.LUT R10, R10, 0xf0f0f0f0, RZ, 0xc0, !PT ;  /* 0xf0f0f0f00a0a7812 */ /* 0x000fc400078ec0ff */
[----:B------:R-:W-:Y:S02]  /*33f0*/  LOP3.LUT R11, R7, 0xf0f0f0f0, RZ, 0xc0, !PT ;  /* 0xf0f0f0f0070b7812 */ /* 0x000fe400078ec0ff */
[----:B------:R-:W-:Y:S02]  /*3400*/  PRMT R7, R10, 0xba98, R10 ;  /* 0x0000ba980a077816 */ /* 0x000fe4000000000a */
[----:B------:R-:W-:Y:S02]  /*3410*/  PRMT R13, R11, 0xba98, R11 ;  /* 0x0000ba980b0d7816 */ /* 0x000fe4000000000b */
[----:B---3--:R-:W-:Y:S02]  /*3420*/  PRMT R0, R9, 0xba98, R9 ;  /* 0x0000ba9809007816 */ /* 0x008fe40000000009 */
[----:B------:R-:W-:Y:S02]  /*3430*/  LOP3.LUT R7, R7, 0xf0f0f0f0, RZ, 0xc0, !PT ;  /* 0xf0f0f0f007077812 */ /* 0x000fe400078ec0ff */
[----:B------:R-:W-:-:S02]  /*3440*/  LOP3.LUT R0, R0, 0xf0f0f0f0, RZ, 0xc0, !PT ;  /* 0xf0f0f0f000007812 */ /* 0x000fc400078ec0ff */
[----:B------:R-:W-:Y:S02]  /*3450*/  LOP3.LUT R14, R13, 0xf0f0f0f0, RZ, 0xc0, !PT ;  /* 0xf0f0f0f00d0e7812 */ /* 0x000fe400078ec0ff */
        /* <DEDUP_REMOVED lines=8> */
[C-C-:B------:R-:W-:Y:S02]  /*34e0*/  PRMT R96, R7.reuse, 0x5140, R12.reuse ;  /* 0x0000514007607816 */ /* 0x140fe4000000000c */
[----:B------:R-:W-:Y:S02]  /*34f0*/  PRMT R97, R7, 0x7362, R12 ;  /* 0x0000736207617816 */ /* 0x000fe4000000000c */
[----:B------:R-:W-:-:S02]  /*3500*/  PRMT R98, R14, 0x5140, R15 ;  /* 0x000051400e627816 */ /* 0x000fc4000000000f */
[----:B------:R-:W-:Y:S02]  /*3510*/  PRMT R99, R14, 0x7362, R15 ;  /* 0x000073620e637816 */ /* 0x000fe4000000000f */
[----:B0-----:R-:W-:Y:S02]  /*3520*/  PRMT R120, R3, 0x5410, R120 ;  /* 0x0000541003787816 */ /* 0x001fe40000000078 */
[----:B-1----:R-:W-:Y:S02]  /*3530*/  PRMT R121, R4, 0x5410, R121 ;  /* 0x0000541004797816 */ /* 0x002fe40000000079 */
[----:B--2---:R-:W-:Y:S02]  /*3540*/  PRMT R122, R5, 0x5410, R122 ;  /* 0x00005410057a7816 */ /* 0x004fe4000000007a */
[----:B----4-:R-:W-:-:S07]  /*3550*/  PRMT R123, R6, 0x5410, R123 ;  /* 0x00005410067b7816 */ /* 0x010fce000000007b */
.L_x_29:
[----:B------:R-:W-:-:S06]  /*3560*/  UIADD3 UR4, UR43, -0x1, URZ ;  /* 0xffffffff2b047890 */ /* 0x000fcc000fffe03f */
[----:B------:R-:W-:-:S13]  /*3570*/  ISETP.NE.AND P0, PT, RZ, UR4, PT ;  /* 0x00000004ff007c0c */ /* 0x000fda000bf05270 */
[----:B------:R-:W-:Y:S05]  /*3580*/  @!P0 BRA `(.L_x_37) ;  /* 0x0000002800b48947 */ /* 0x000fea0003800000 */
[----:B------:R-:W0:Y:S02]  /*3590*/  LDC R0, c[0x0][0x28c] ;  /* 0x0000a300ff007b82 */ /* 0x000e240000000800 */
[----:B0-----:R-:W-:-:S13]  /*35a0*/  ISETP.GT.AND P0, PT, R0, 0x100, PT ;  /* 0x000001000000780c */ /* 0x001fda0003f04270 */
[----:B------:R-:W-:Y:S02]  /*35b0*/  @!P0 IMAD.SHL.U32 R104, R117, 0x8000, RZ ;  /* 0x0000800075688824 */ /* 0x000fe400078e00ff */
[----:B------:R-:W-:Y:S01]  /*35c0*/  @!P0 IMAD.U32 R124, RZ, RZ, UR41 ;  /* 0x00000029ff7c8e24 */ /* 0x000fe2000f8e00ff */
[----:B------:R-:W-:Y:S06]  /*35d0*/  @!P0 BRA `(.L_x_38) ;  /* 0x00000018007c8947 */ /* 0x000fec0003800000 */
[----:B------:R-:W-:Y:S02]  /*35e0*/  IMAD.MOV.U32 R3, RZ, RZ, R117 ;  /* 0x000000ffff037224 */ /* 0x000fe400078e0075 */
[----:B------:R-:W-:Y:S02]  /*35f0*/  IMAD.U32 R125, RZ, RZ, UR4 ;  /* 0x00000004ff7d7e24 */ /* 0x000fe4000f8e00ff */
[----:B------:R-:W-:-:S07]  /*3600*/  IMAD.U32 R124, RZ, RZ, UR41 ;  /* 0x00000029ff7c7e24 */ /* 0x000fce000f8e00ff */
.L_x_54:
[----:B------:R-:W-:Y:S01]  /*3610*/  IMAD.MOV.U32 R119, RZ, RZ, 0x40000040 ;  /* 0x40000040ff777424 */ /* 0x000fe200078e00ff */
[----:B------:R-:W-:Y:S01]  /*3620*/  LEA R118, R3, UR45, 0x9 ;  /* 0x0000002d03767c11 */ /* 0x000fe2000f8e48ff */
[----:B------:R-:W-:Y:S05]  /*3630*/  YIELD ;  /* 0x0000000000007946 */ /* 0x000fea0003800000 */
[----:B------:R-:W-:Y:S05]  /*3640*/  WARPSYNC.ALL ;  /* 0x0000000000007948 */ /* 0x000fea0003800000 */
[C---:B------:R-:W-:Y:S01]  /*3650*/  R2UR UR6, R118.reuse ;  /* 0x00000000760672ca */ /* 0x040fe200000e0000 */
[----:B------:R-:W-:Y:S01]  /*3660*/  WARPGROUP.ARRIVE ;  /* 0x00000000000079c5 */ /* 0x000fe20000000000 */
[----:B------:R-:W-:Y:S01]  /*3670*/  R2UR UR7, R119 ;  /* 0x00000000770772ca */ /* 0x000fe200000e0000 */
[----:B------:R-:W-:Y:S01]  /*3680*/  VIADD R117, R3, 0x1 ;  /* 0x0000000103757836 */ /* 0x000fe20000000000 */
[----:B------:R-:W-:-:S02]  /*3690*/  R2UR UR10, R118 ;  /* 0x00000000760a72ca */ /* 0x000fc400000e0000 */
[----:B------:R-:W-:Y:S02]  /*36a0*/  R2UR UR11, R119 ;  /* 0x00000000770b72ca */ /* 0x000fe400000e0000 */
[----:B------:R-:W-:Y:S02]  /*36b0*/  ISETP.NE.AND P1, PT, R126, 0x3, PT ;  /* 0x000000037e00780c */ /* 0x000fe40003f25270 */
[----:B------:R-:W-:-:S04]  /*36c0*/  ISETP.NE.AND P0, PT, R117, 0x9, PT ;  /* 0x000000097500780c */ /* 0x000fc80003f05270 */
[----:B------:R-:W-:Y:S01]  /*36d0*/  SEL R5, RZ, 0x1, P0 ;  /* 0x00000001ff057807 */ /* 0x000fe20000000000 */
[----:B------:R-:W-:Y:S01]  /*36e0*/  IGMMA.64x64x32.S8.S8 R56, R100, gdesc[UR4], R56, gsb0 ;  /* 0x01e0000464387df1 */ /* 0x000fe20008041038 */
[----:B------:R-:W-:Y:S02]  /*36f0*/  SEL R117, R117, RZ, P0 ;  /* 0x000000ff75757207 */ /* 0x000fe40000000000 */
[----:B------:R-:W-:Y:S01]  /*3700*/  LOP3.LUT R116, R116, R5, RZ, 0x3c, !PT ;  /* 0x0000000574747212 */ /* 0x000fe200078e3cff */
[----:B------:R-:W-:Y:S02]  /*3710*/  WARPGROUP.DEPBAR.LE gsb0, 0x0 ;  /* 0x00008000000079c5 */ /* 0x000fe40000010000 */
[----:B------:R-:W-:-:S06]  /*3720*/  WARPGROUP.ARRIVE ;  /* 0x00000000000079c5 */ /* 0x000fcc0000000000 */
[----:B------:R-:W-:Y:S03]  /*3730*/  IGMMA.64x64x32.S8.S8 R24, R96, gdesc[UR8], R24, gsb0 ;  /* 0x01e0000860187df1 */ /* 0x000fe60008041018 */
[----:B------:R-:W-:Y:S02]  /*3740*/  WARPGROUP.DEPBAR.LE gsb0, 0x0 ;  /* 0x00008000000079c5 */ /* 0x000fe40000010000 */
[----:B------:R-:W-:Y:S05]  /*3750*/  @!P1 BRA `(.L_x_39) ;  /* 0x0000000000049947 */ /* 0x000fea0003800000 */
[----:B------:R-:W-:Y:S01]  /*3760*/  BPT.TRAP 0x1 ;  /* 0x000000040000795c */ /* 0x000fe20000300000 */
.L_x_39:
[----:B------:R-:W-:Y:S01]  /*3770*/  LEA R0, R117, UR44, 0x3 ;  /* 0x0000002c75007c11 */ /* 0x000fe2000f8e18ff */
[----:B------:R-:W-:Y:S01]  /*3780*/  IMAD R99, R3, 0x8000, R114 ;  /* 0x0000800003637824 */ /* 0x000fe200078e0272 */
[----:B------:R-:W-:Y:S01]  /*3790*/  SHF.L.U32 R5, R116, 0x1f, RZ ;  /* 0x0000001f74057819 */ /* 0x000fe200000006ff */
[----:B------:R-:W-:Y:S02]  /*37a0*/  BSSY B6, `(.L_x_40) ;  /* 0x0000016000067945 */ /* 0x000fe40003800000 */
[----:B------:R-:W-:Y:S01]  /*37b0*/  IMAD.WIDE R96, R99, 0x4, R90 ;  /* 0x0000000463607825 */ /* 0x000fe200078e025a */
[----:B------:R-:W0:Y:S02]  /*37c0*/  SYNCS.PHASECHK.TRANS64.TRYWAIT P0, [R0+URZ], R5 ;  /* 0x00000005000075a7 */ /* 0x000e24000800017f */
[----:B0-----:R-:W-:Y:S02]  /*37d0*/  P2R R98, PR, RZ, 0x1 ;  /* 0x00000001ff627803 */ /* 0x001fe40000000000 */
[----:B------:R-:W-:-:S13]  /*37e0*/  LOP3.LUT P0, RZ, R96, 0x4, RZ, 0xc0, !PT ;  /* 0x0000000460ff7812 */ /* 0x000fda000780c0ff */
        /* <DEDUP_REMOVED lines=17> */
.L_x_41:
[----:B------:R-:W-:Y:S05]  /*3900*/  BSYNC B6 ;  /* 0x0000000000067941 */ /* 0x000fea0003800000 */
.L_x_40:
[C---:B------:R-:W-:Y:S01]  /*3910*/  LOP3.LUT R0, R120.reuse, 0xf0f0f0f0, RZ, 0xc0, !PT ;  /* 0xf0f0f0f078007812 */ /* 0x040fe200078ec0ff */
[----:B------:R-:W-:Y:S01]  /*3920*/  IMAD.SHL.U32 R120, R120, 0x10, RZ ;  /* 0x0000001078787824 */ /* 0x000fe200078e00ff */
[C---:B------:R-:W-:Y:S01]  /*3930*/  LOP3.LUT R5, R121.reuse, 0xf0f0f0f0, RZ, 0xc0, !PT ;  /* 0xf0f0f0f079057812 */ /* 0x040fe200078ec0ff */
[----:B------:R-:W-:Y:S01]  /*3940*/  IMAD.SHL.U32 R121, R121, 0x10, RZ ;  /* 0x0000001079797824 */ /* 0x000fe200078e00ff */
[----:B------:R-:W-:Y:S01]  /*3950*/  PRMT R3, R0, 0xba98, R0 ;  /* 0x0000ba9800037816 */ /* 0x000fe20000000000 */
[----:B------:R-:W-:Y:S01]  /*3960*/  IMAD.MOV.U32 R11, RZ, RZ, 0x40000040 ;  /* 0x40000040ff0b7424 */ /* 0x000fe200078e00ff */
[----:B------:R-:W-:Y:S01]  /*3970*/  PRMT R4, R5, 0xba98, R5 ;  /* 0x0000ba9805047816 */ /* 0x000fe20000000005 */
[----:B------:R-:W-:Y:S05]  /*3980*/  WARPSYNC.ALL ;  /* 0x0000000000007948 */ /* 0x000fea0003800000 */
[C---:B------:R-:W-:Y:S01]  /*3990*/  LOP3.LUT R9, R123.reuse, 0xf0f0f0f0, RZ, 0xc0, !PT ;  /* 0xf0f0f0f07b097812 */ /* 0x040fe200078ec0ff */
[----:B------:R-:W-:Y:S01]  /*39a0*/  IMAD.SHL.U32 R123, R123, 0x10, RZ ;  /* 0x000000107b7b7824 */ /* 0x000fe200078e00ff */
[----:B------:R-:W-:Y:S01]  /*39b0*/  LOP3.LUT R3, R3, 0xf0f0f0f0, RZ, 0xc0, !PT ;  /* 0xf0f0f0f003037812 */ /* 0x000fe200078ec0ff */
[----:B------:R-:W-:Y:S01]  /*39c0*/  BSSY B6, `(.L_x_42) ;  /* 0x0000050000067945 */ /* 0x000fe20003800000 */
[----:B------:R-:W-:-:S02]  /*39d0*/  LOP3.LUT R6, R4, 0xf0f0f0f0, RZ, 0xc0, !PT ;  /* 0xf0f0f0f004067812 */ /* 0x000fc400078ec0ff */
[----:B------:R-:W-:Y:S02]  /*39e0*/  LOP3.LUT R120, R120, 0xf0f0f0f0, RZ, 0xc0, !PT ;  /* 0xf0f0f0f078787812 */ /* 0x000fe400078ec0ff */
[----:B------:R-:W-:Y:S02]  /*39f0*/  PRMT R10, R9, 0xba98, R9 ;  /* 0x0000ba98090a7816 */ /* 0x000fe40000000009 */
[----:B------:R-:W-:Y:S02]  /*3a00*/  LOP3.LUT R121, R121, 0xf0f0f0f0, RZ, 0xc0, !PT ;  /* 0xf0f0f0f079797812 */ /* 0x000fe400078ec0ff */
[----:B------:R-:W-:Y:S02]  /*3a10*/  LEA.HI R4, R0, R3, RZ, 0x1c ;  /* 0x0000000300047211 */ /* 0x000fe400078fe0ff */
[----:B------:R-:W-:Y:S02]  /*3a20*/  LEA.HI R111, R5, R6, RZ, 0x1c ;  /* 0x00000006056f7211 */ /* 0x000fe400078fe0ff */
[----:B------:R-:W-:-:S02]  /*3a30*/  PRMT R0, R120, 0xba98, R120 ;  /* 0x0000ba9878007816 */ /* 0x000fc40000000078 */
[----:B------:R-:W-:Y:S02]  /*3a40*/  LOP3.LUT R10, R10, 0xf0f0f0f0, RZ, 0xc0, !PT ;  /* 0xf0f0f0f00a0a7812 */ /* 0x000fe400078ec0ff */
[----:B------:R-:W-:Y:S02]  /*3a50*/  PRMT R5, R121, 0xba98, R121 ;  /* 0x0000ba9879057816 */ /* 0x000fe40000000079 */
[----:B------:R-:W-:Y:S02]  /*3a60*/  LOP3.LUT R3, R0, 0xf0f0f0f0, RZ, 0xc0, !PT ;  /* 0xf0f0f0f000037812 */ /* 0x000fe400078ec0ff */
[----:B------:R-:W-:Y:S01]  /*3a70*/  LEA.HI R9, R9, R10, RZ, 0x1c ;  /* 0x0000000a09097211 */ /* 0x000fe200078fe0ff */
[----:B------:R-:W-:Y:S01]  /*3a80*/  VIADD R10, R118, 0x2 ;  /* 0x00000002760a7836 */ /* 0x000fe20000000000 */
[----:B------:R-:W-:Y:S02]  /*3a90*/  LOP3.LUT R0, R5, 0xf0f0f0f0, RZ, 0xc0, !PT ;  /* 0xf0f0f0f005007812 */ /* 0x000fe400078ec0ff */
[----:B------:R-:W-:-:S02]  /*3aa0*/  LEA.HI R3, R120, R3, RZ, 0x1c ;  /* 0x0000000378037211 */ /* 0x000fc400078fe0ff */
[----:B------:R-:W-:Y:S02]  /*3ab0*/  LEA.HI R0, R121, R0, RZ, 0x1c ;  /* 0x0000000079007211 */ /* 0x000fe400078fe0ff */
[----:B------:R-:W-:Y:S02]  /*3ac0*/  R2UR UR6, R10 ;  /* 0x000000000a0672ca */ /* 0x000fe400000e0000 */
[----:B------:R-:W-:Y:S02]  /*3ad0*/  R2UR UR7, R11 ;  /* 0x000000000b0772ca */ /* 0x000fe400000e0000 */
[----:B------:R-:W-:Y:S02]  /*3ae0*/  PRMT R110, R0, 0x5140, R111 ;  /* 0x00005140006e7816 */ /* 0x000fe4000000006f */
[C-C-:B------:R-:W-:Y:S02]  /*3af0*/  PRMT R108, R3.reuse, 0x5140, R4.reuse ;  /* 0x00005140036c7816 */ /* 0x140fe40000000004 */
[----:B------:R-:W-:-:S02]  /*3b00*/  PRMT R109, R3, 0x7362, R4 ;  /* 0x00007362036d7816 */ /* 0x000fc40000000004 */
[----:B------:R-:W-:Y:S02]  /*3b10*/  PRMT R111, R0, 0x7362, R111 ;  /* 0x00007362006f7816 */ /* 0x000fe4000000006f */
[C---:B------:R-:W-:Y:S01]  /*3b20*/  LOP3.LUT R7, R122.reuse, 0xf0f0f0f0, RZ, 0xc0, !PT ;  /* 0xf0f0f0f07a077812 */ /* 0x040fe200078ec0ff */
[----:B------:R-:W-:Y:S01]  /*3b30*/  IMAD.SHL.U32 R122, R122, 0x10, RZ ;  /* 0x000000107a7a7824 */ /* 0x000fe200078e00ff */
[----:B------:R-:W-:Y:S01]  /*3b40*/  WARPGROUP.ARRIVE ;  /* 0x00000000000079c5 */ /* 0x000fe20000000000 */
[----:B------:R-:W-:Y:S02]  /*3b50*/  LOP3.LUT R123, R123, 0xf0f0f0f0, RZ, 0xc0, !PT ;  /* 0xf0f0f0f07b7b7812 */ /* 0x000fe400078ec0ff */
[----:B------:R-:W-:Y:S02]  /*3b60*/  PRMT R8, R7, 0xba98, R7 ;  /* 0x0000ba9807087816 */ /* 0x000fe40000000007 */
[----:B------:R-:W-:Y:S01]  /*3b70*/  LOP3.LUT R122, R122, 0xf0f0f0f0, RZ, 0xc0, !PT ;  /* 0xf0f0f0f07a7a7812 */ /* 0x000fe200078ec0ff */
[----:B------:R-:W-:Y:S01]  /*3b80*/  IGMMA.64x64x32.S8.S8 R56, R108, gdesc[UR4], R56, gsb0 ;  /* 0x01e000046c387df1 */ /* 0x000fe20008041038 */
[----:B------:R-:W-:-:S02]  /*3b90*/  LOP3.LUT R8, R8, 0xf0f0f0f0, RZ, 0xc0, !PT ;  /* 0xf0f0f0f008087812 */ /* 0x000fc400078ec0ff */
[----:B------:R-:W-:Y:S02]  /*3ba0*/  PRMT R6, R122, 0xba98, R122 ;  /* 0x0000ba987a067816 */ /* 0x000fe4000000007a */
[----:B------:R-:W-:Y:S02]  /*3bb0*/  LEA.HI R8, R7, R8, RZ, 0x1c ;  /* 0x0000000807087211 */ /* 0x000fe400078fe0ff */
[----:B------:R-:W-:Y:S02]  /*3bc0*/  PRMT R7, R123, 0xba98, R123 ;  /* 0x0000ba987b077816 */ /* 0x000fe4000000007b */
[----:B------:R-:W-:Y:S02]  /*3bd0*/  LOP3.LUT R5, R6, 0xf0f0f0f0, RZ, 0xc0, !PT ;  /* 0xf0f0f0f006057812 */ /* 0x000fe400078ec0ff */
[----:B------:R-:W-:Y:S02]  /*3be0*/  LOP3.LUT R6, R7, 0xf0f0f0f0, RZ, 0xc0, !PT ;  /* 0xf0f0f0f007067812 */ /* 0x000fe400078ec0ff */
[----:B------:R-:W-:-:S02]  /*3bf0*/  LEA.HI R5, R122, R5, RZ, 0x1c ;  /* 0x000000057a057211 */ /* 0x000fc400078fe0ff */
[----:B------:R-:W-:Y:S02]  /*3c00*/  LEA.HI R6, R123, R6, RZ, 0x1c ;  /* 0x000000067b067211 */ /* 0x000fe400078fe0ff */
[----:B------:R-:W-:Y:S02]  /*3c10*/  R2UR UR10, R10 ;  /* 0x000000000a0a72ca */ /* 0x000fe400000e0000 */
[----:B------:R-:W-:Y:S02]  /*3c20*/  R2UR UR11, R11 ;  /* 0x000000000b0b72ca */ /* 0x000fe400000e0000 */
[C-C-:B------:R-:W-:Y:S02]  /*3c30*/  PRMT R104, R5.reuse, 0x5140, R8.reuse ;  /* 0x0000514005687816 */ /* 0x140fe40000000008 */
[----:B------:R-:W-:Y:S02]  /*3c40*/  PRMT R105, R5, 0x7362, R8 ;  /* 0x0000736205697816 */ /* 0x000fe40000000008 */
[----:B------:R-:W-:-:S02]  /*3c50*/  PRMT R106, R6, 0x5140, R9 ;  /* 0x00005140066a7816 */ /* 0x000fc40000000009 */
[----:B------:R-:W-:Y:S02]  /*3c60*/  PRMT R107, R6, 0x7362, R9 ;  /* 0x00007362066b7816 */ /* 0x000fe40000000009 */
[----:B------:R-:W-:-:S04]  /*3c70*/  SHF.R.U64 R97, R96, 0x3, R97 ;  /* 0x0000000360617819 */ /* 0x000fc80000001261 */
[----:B------:R-:W-:Y:S01]  /*3c80*/  IADD3 R0, R112, UR44, R97 ;  /* 0x0000002c70007c10 */ /* 0x000fe2000fffe061 */
[----:B------:R-:W-:-:S04]  /*3c90*/  IMAD.IADD R97, R115, 0x1, R99 ;  /* 0x0000000173617824 */ /* 0x000fc800078e0263 */
[----:B------:R-:W-:-:S03]  /*3ca0*/  IMAD.WIDE R96, R97, 0x4, R90 ;  /* 0x0000000461607825 */ /* 0x000fc600078e025a */
[----:B------:R-:W-:Y:S01]  /*3cb0*/  LOP3.LUT P0, RZ, R96, 0x4, RZ, 0xc0, !PT ;  /* 0x0000000460ff7812 */ /* 0x000fe2000780c0ff */
[----:B------:R-:W-:Y:S02]  /*3cc0*/  WARPGROUP.DEPBAR.LE gsb0, 0x0 ;  /* 0x00008000000079c5 */ /* 0x000fe40000010000 */
[----:B------:R-:W-:-:S06]  /*3cd0*/  WARPGROUP.ARRIVE ;  /* 0x00000000000079c5 */ /* 0x000fcc0000000000 */
[----:B------:R-:W-:Y:S03]  /*3ce0*/  IGMMA.64x64x32.S8.S8 R24, R104, gdesc[UR8], R24, gsb0 ;  /* 0x01e0000868187df1 */ /* 0x000fe60008041018 */
[----:B------:R-:W-:Y:S02]  /*3cf0*/  WARPGROUP.DEPBAR.LE gsb0, 0x0 ;  /* 0x00008000000079c5 */ /* 0x000fe40000010000 */
[----:B------:R-:W-:Y:S04]  /*3d00*/  LDS.U16 R3, [R0+0x200] ;  /* 0x0002000000037984 */ /* 0x000fe80000000400 */
[----:B------:R-:W0:Y:S04]  /*3d10*/  LDS.U16 R4, [R0] ;  /* 0x0000000000047984 */ /* 0x000e280000000400 */
        /* <DEDUP_REMOVED lines=26> */
.L_x_43:
[----:B------:R-:W-:Y:S05]  /*3ec0*/  BSYNC B6 ;  /* 0x0000000000067941 */ /* 0x000fea0003800000 */
.L_x_42:
[----:B---3--:R-:W-:Y:S01]  /*3ed0*/  IMAD.SHL.U32 R0, R99, 0x10, RZ ;  /* 0x0000001063007824 */ /* 0x008fe200078e00ff */
[----:B------:R-:W-:Y:S01]  /*3ee0*/  LOP3.LUT R6, R100, 0xf0f0f0f0, RZ, 0xc0, !PT ;  /* 0xf0f0f0f064067812 */ /* 0x000fe200078ec0ff */
[----:B------:R-:W-:Y:S05]  /*3ef0*/  WARPSYNC.ALL ;  /* 0x0000000000007948 */ /* 0x000fea0003800000 */
[----:B------:R-:W-:Y:S01]  /*3f00*/  LOP3.LUT R0, R0, 0xf0f0f0f0, RZ, 0xc0, !PT ;  /* 0xf0f0f0f000007812 */ /* 0x000fe200078ec0ff */
[----:B------:R-:W-:Y:S01]  /*3f10*/  IMAD.MOV.U32 R119, RZ, RZ, 0x40000040 ;  /* 0x40000040ff777424 */ /* 0x000fe200078e00ff */
[----:B------:R-:W-:Y:S02]  /*3f20*/  LOP3.LUT R9, R101, 0xf0f0f0f0, RZ, 0xc0, !PT ;  /* 0xf0f0f0f065097812 */ /* 0x000fe400078ec0ff */
[----:B------:R-:W-:-:S02]  /*3f30*/  PRMT R3, R0, 0xba98, R0 ;  /* 0x0000ba9800037816 */ /* 0x000fc40000000000 */
[----:B------:R-:W-:Y:S02]  /*3f40*/  PRMT R7, R6, 0xba98, R6 ;  /* 0x0000ba9806077816 */ /* 0x000fe40000000006 */
[----:B------:R-:W-:Y:S02]  /*3f50*/  LOP3.LUT R3, R3, 0xf0f0f0f0, RZ, 0xc0, !PT ;  /* 0xf0f0f0f003037812 */ /* 0x000fe400078ec0ff */
[----:B------:R-:W-:Y:S02]  /*3f60*/  PRMT R8, R9, 0xba98, R9 ;  /* 0x0000ba9809087816 */ /* 0x000fe40000000009 */
[----:B------:R-:W-:Y:S01]  /*3f70*/  LEA.HI R105, R0, R3, RZ, 0x1c ;  /* 0x0000000300697211 */ /* 0x000fe200078fe0ff */
[----:B------:R-:W-:Y:S01]  /*3f80*/  IMAD.SHL.U32 R3, R100, 0x10, RZ ;  /* 0x0000001064037824 */ /* 0x000fe200078e00ff */
[----:B------:R-:W-:Y:S02]  /*3f90*/  LOP3.LUT R7, R7, 0xf0f0f0f0, RZ, 0xc0, !PT ;  /* 0xf0f0f0f007077812 */ /* 0x000fe400078ec0ff */
[----:B------:R-:W-:-:S02]  /*3fa0*/  LOP3.LUT R10, R8, 0xf0f0f0f0, RZ, 0xc0, !PT ;  /* 0xf0f0f0f0080a7812 */ /* 0x000fc400078ec0ff */
[----:B------:R-:W-:Y:S02]  /*3fb0*/  LEA.HI R107, R6, R7, RZ, 0x1c ;  /* 0x00000007066b7211 */ /* 0x000fe400078fe0ff */
[----:B------:R-:W-:Y:S02]  /*3fc0*/  LOP3.LUT R4, R99, 0xf0f0f0f0, RZ, 0xc0, !PT ;  /* 0xf0f0f0f063047812 */ /* 0x000fe400078ec0ff */
[----:B------:R-:W-:Y:S02]  /*3fd0*/  LOP3.LUT R7, R3, 0xf0f0f0f0, RZ, 0xc0, !PT ;  /* 0xf0f0f0f003077812 */ /* 0x000fe400078ec0ff */
[----:B------:R-:W-:Y:S02]  /*3fe0*/  LEA.HI R13, R9, R10, RZ, 0x1c ;  /* 0x0000000a090d7211 */ /* 0x000fe400078fe0ff */
[----:B------:R-:W-:Y:S01]  /*3ff0*/  SHF.R.U64 R97, R96, 0x3, R97 ;  /* 0x0000000360617819 */ /* 0x000fe20000001261 */
[----:B------:R-:W-:Y:S01]  /*4000*/  VIADD R96, R118, 0x4 ;  /* 0x0000000476607836 */ /* 0x000fe20000000000 */
[----:B------:R-:W-:Y:S01]  /*4010*/  PRMT R5, R4, 0xba98, R4 ;  /* 0x0000ba9804057816 */ /* 0x000fe20000000004 */
[----:B------:R-:W-:Y:S01]  /*4020*/  VIADD R118, R118, 0x6 ;  /* 0x0000000676767836 */ /* 0x000fe20000000000 */
[----:B------:R-:W-:-:S02]  /*4030*/  PRMT R9, R7, 0xba98, R7 ;  /* 0x0000ba9807097816 */ /* 0x000fc40000000007 */
[----:B------:R-:W-:Y:S02]  /*4040*/  LOP3.LUT R5, R5, 0xf0f0f0f0, RZ, 0xc0, !PT ;  /* 0xf0f0f0f005057812 */ /* 0x000fe400078ec0ff */
[----:B------:R-:W-:Y:S01]  /*4050*/  IADD3 R0, R112, UR44, R97 ;  /* 0x0000002c70007c10 */ /* 0x000fe2000fffe061 */
[----:B------:R-:W-:Y:S01]  /*4060*/  IMAD.MOV.U32 R97, RZ, RZ, 0x40000040 ;  /* 0x40000040ff617424 */ /* 0x000fe200078e00ff */
[----:B------:R-:W-:Y:S02]  /*4070*/  LOP3.LUT R10, R9, 0xf0f0f0f0, RZ, 0xc0, !PT ;  /* 0xf0f0f0f0090a7812 */ /* 0x000fe400078ec0ff */
[----:B----4-:R-:W-:Y:S01]  /*4080*/  PRMT R12, R102, 0x5410, R103 ;  /* 0x00005410660c7816 */ /* 0x010fe20000000067 */
[----:B------:R-:W-:Y:S01]  /*4090*/  LDS.U16 R6, [R0+0x8] ;  /* 0x0000080000067984 */ /* 0x000fe20000000400 */
[----:B------:R-:W-:Y:S01]  /*40a0*/  LEA.HI R8, R4, R5, RZ, 0x1c ;  /* 0x0000000504087211 */ /* 0x000fe200078fe0ff */
[----:B------:R-:W-:Y:S01]  /*40b0*/  IMAD.SHL.U32 R4, R101, 0x10, RZ ;  /* 0x0000001065047824 */ /* 0x000fe200078e00ff */
[----:B------:R-:W-:Y:S01]  /*40c0*/  LEA.HI R10, R7, R10, RZ, 0x1c ;  /* 0x0000000a070a7211 */ /* 0x000fe200078fe0ff */
[----:B------:R-:W-:Y:S01]  /*40d0*/  IMAD.SHL.U32 R3, R12, 0x10, RZ ;  /* 0x000000100c037824 */ /* 0x000fe200078e00ff */
[----:B------:R-:W-:Y:S01]  /*40e0*/  R2UR UR6, R96 ;  /* 0x00000000600672ca */ /* 0x000fe200000e0000 */
[----:B------:R-:W0:Y:S01]  /*40f0*/  LDS.U16 R5, [R0+0x208] ;  /* 0x0002080000057984 */ /* 0x000e220000000400 */
[----:B------:R-:W-:-:S02]  /*4100*/  R2UR UR7, R97 ;  /* 0x00000000610772ca */ /* 0x000fc400000e0000 */
[C-C-:B------:R-:W-:Y:S02]  /*4110*/  PRMT R104, R105.reuse, 0x5140, R8.reuse ;  /* 0x0000514069687816 */ /* 0x140fe40000000008 */
[C-C-:B------:R-:W-:Y:S02]  /*4120*/  PRMT R106, R10.reuse, 0x5140, R107.reuse ;  /* 0x000051400a6a7816 */ /* 0x140fe4000000006b */
[----:B------:R-:W-:Y:S02]  /*4130*/  PRMT R105, R105, 0x7362, R8 ;  /* 0x0000736269697816 */ /* 0x000fe40000000008 */
[----:B------:R-:W-:Y:S02]  /*4140*/  PRMT R107, R10, 0x7362, R107 ;  /* 0x000073620a6b7816 */ /* 0x000fe4000000006b */
[----:B------:R-:W-:Y:S02]  /*4150*/  LOP3.LUT R11, R4, 0xf0f0f0f0, RZ, 0xc0, !PT ;  /* 0xf0f0f0f0040b7812 */ /* 0x000fe400078ec0ff */
[----:B------:R-:W-:Y:S01]  /*4160*/  LOP3.LUT R14, R3, 0xf0f0f0f0, RZ, 0xc0, !PT ;  /* 0xf0f0f0f0030e7812 */ /* 0x000fe200078ec0ff */
[----:B------:R-:W-:Y:S01]  /*4170*/  LDS.U16 R4, [R0] ;  /* 0x0000000000047984 */ /* 0x000fe20000000400 */
[----:B------:R-:W-:-:S02]  /*4180*/  LOP3.LUT R20, R12, 0xf0f0f0f0, RZ, 0xc0, !PT ;  /* 0xf0f0f0f00c147812 */ /* 0x000fc400078ec0ff */
[----:B------:R-:W-:Y:S01]  /*4190*/  PRMT R12, R11, 0xba98, R11 ;  /* 0x0000ba980b0c7816 */ /* 0x000fe2000000000b */
[----:B------:R-:W1:Y:S01]  /*41a0*/  LDS.U16 R3, [R0+0x200] ;  /* 0x0002000000037984 */ /* 0x000e620000000400 */
[----:B------:R-:W-:Y:S01]  /*41b0*/  WARPGROUP.ARRIVE ;  /* 0x00000000000079c5 */ /* 0x000fe20000000000 */
[----:B------:R-:W-:Y:S02]  /*41c0*/  PRMT R21, R20, 0xba98, R20 ;  /* 0x0000ba9814157816 */ /* 0x000fe40000000014 */
[----:B------:R-:W-:Y:S02]  /*41d0*/  PRMT R15, R14, 0xba98, R14 ;  /* 0x0000ba980e0f7816 */ /* 0x000fe4000000000e */
[----:B------:R-:W-:Y:S01]  /*41e0*/  LOP3.LUT R12, R12, 0xf0f0f0f0, RZ, 0xc0, !PT ;  /* 0xf0f0f0f00c0c7812 */ /* 0x000fe200078ec0ff */
[----:B------:R-:W-:Y:S01]  /*41f0*/  IGMMA.64x64x32.S8.S8 R56, R104, gdesc[UR4], R56, gsb0 ;  /* 0x01e0000468387df1 */ /* 0x000fe20008041038 */
[----:B------:R-:W-:Y:S02]  /*4200*/  LOP3.LUT R21, R21, 0xf0f0f0f0, RZ, 0xc0, !PT ;  /* 0xf0f0f0f015157812 */ /* 0x000fe400078ec0ff */
[----:B------:R-:W-:-:S02]  /*4210*/  LOP3.LUT R15, R15, 0xf0f0f0f0, RZ, 0xc0, !PT ;  /* 0xf0f0f0f00f0f7812 */ /* 0x000fc400078ec0ff */
[----:B------:R-:W-:Y:S02]  /*4220*/  LEA.HI R12, R11, R12, RZ, 0x1c ;  /* 0x0000000c0b0c7211 */ /* 0x000fe400078fe0ff */
[----:B------:R-:W-:Y:S02]  /*4230*/  LEA.HI R20, R20, R21, RZ, 0x1c ;  /* 0x0000001514147211 */ /* 0x000fe400078fe0ff */
[----:B------:R-:W-:Y:S02]  /*4240*/  LEA.HI R15, R14, R15, RZ, 0x1c ;  /* 0x0000000f0e0f7211 */ /* 0x000fe400078fe0ff */
[----:B------:R-:W-:Y:S02]  /*4250*/  R2UR UR10, R96 ;  /* 0x00000000600a72ca */ /* 0x000fe400000e0000 */
[----:B------:R-:W-:Y:S02]  /*4260*/  R2UR UR11, R97 ;  /* 0x00000000610b72ca */ /* 0x000fe400000e0000 */
[----:B0-----:R-:W-:-:S02]  /*4270*/  PRMT R5, R6, 0x5410, R5 ;  /* 0x0000541006057816 */ /* 0x001fc40000000005 */
[----:B------:R-:W-:Y:S02]  /*4280*/  R2UR UR6, R118 ;  /* 0x00000000760672ca */ /* 0x000fe400000e0000 */
[----:B------:R-:W-:Y:S01]  /*4290*/  R2UR UR7, R119 ;  /* 0x00000000770772ca */ /* 0x000fe200000e0000 */
[----:B------:R-:W-:Y:S01]  /*42a0*/  IMAD.SHL.U32 R6, R5, 0x10, RZ ;  /* 0x0000001005067824 */ /* 0x000fe200078e00ff */
[----:B------:R-:W-:Y:S02]  /*42b0*/  ISETP.NE.AND P6, PT, R126, 0x3, PT ;  /* 0x000000037e00780c */ /* 0x000fe40003fc5270 */
[----:B-1----:R-:W-:-:S04]  /*42c0*/  PRMT R3, R4, 0x5410, R3 ;  /* 0x0000541004037816 */ /* 0x002fc80000000003 */
[C---:B------:R-:W-:Y:S01]  /*42d0*/  LOP3.LUT R11, R3.reuse, 0xf0f0f0f0, RZ, 0xc0, !PT ;  /* 0xf0f0f0f0030b7812 */ /* 0x040fe200078ec0ff */
[----:B------:R-:W-:-:S03]  /*42e0*/  IMAD.SHL.U32 R4, R3, 0x10, RZ ;  /* 0x0000001003047824 */ /* 0x000fc600078e00ff */
[----:B------:R-:W-:Y:S02]  /*42f0*/  PRMT R3, R11, 0xba98, R11 ;  /* 0x0000ba980b037816 */ /* 0x000fe4000000000b */
[----:B------:R-:W-:Y:S01]  /*4300*/  LOP3.LUT R4, R4, 0xf0f0f0f0, RZ, 0xc0, !PT ;  /* 0xf0f0f0f004047812 */ /* 0x000fe200078ec0ff */
[----:B------:R-:W-:Y:S02]  /*4310*/  WARPGROUP.DEPBAR.LE gsb0, 0x0 ;  /* 0x00008000000079c5 */ /* 0x000fe40000010000 */
[C-C-:B------:R-:W-:Y:S01]  /*4320*/  PRMT R104, R12.reuse, 0x5140, R13.reuse ;  /* 0x000051400c687816 */ /* 0x140fe2000000000d */
[----:B------:R-:W-:Y:S01]  /*4330*/  LDS.U16 R7, [R0+0x2200] ;  /* 0x0022000000077984 */ /* 0x000fe20000000400 */
[----:B------:R-:W-:Y:S02]  /*4340*/  PRMT R105, R12, 0x7362, R13 ;  /* 0x000073620c697816 */ /* 0x000fe4000000000d */
[C-C-:B------:R-:W-:Y:S01]  /*4350*/  PRMT R106, R15.reuse, 0x5140, R20.reuse ;  /* 0x000051400f6a7816 */ /* 0x140fe20000000014 */
[----:B------:R-:W0:Y:S01]  /*4360*/  LDS.U16 R8, [R0+0x2000] ;  /* 0x0020000000087984 */ /* 0x000e220000000400 */
[----:B------:R-:W-:-:S02]  /*4370*/  PRMT R107, R15, 0x7362, R20 ;  /* 0x000073620f6b7816 */ /* 0x000fc40000000014 */
[----:B------:R-:W-:Y:S01]  /*4380*/  LOP3.LUT R13, R5, 0xf0f0f0f0, RZ, 0xc0, !PT ;  /* 0xf0f0f0f0050d7812 */ /* 0x000fe200078ec0ff */
[----:B------:R-:W-:Y:S01]  /*4390*/  LDS.U16 R9, [R0+0x2208] ;  /* 0x0022080000097984 */ /* 0x000fe20000000400 */
[----:B------:R-:W-:Y:S02]  /*43a0*/  LOP3.LUT R5, R6, 0xf0f0f0f0, RZ, 0xc0, !PT ;  /* 0xf0f0f0f006057812 */ /* 0x000fe400078ec0ff */
[----:B------:R-:W-:Y:S01]  /*43b0*/  PRMT R14, R13, 0xba98, R13 ;  /* 0x0000ba980d0e7816 */ /* 0x000fe2000000000d */
[----:B------:R1:W2:Y:S01]  /*43c0*/  LDS.U16 R10, [R0+0x2008] ;  /* 0x00200800000a7984 */ /* 0x0002a20000000400 */
[----:B------:R-:W-:Y:S01]  /*43d0*/  WARPGROUP.ARRIVE ;  /* 0x00000000000079c5 */ /* 0x000fe20000000000 */
[----:B------:R-:W-:Y:S02]  /*43e0*/  PRMT R12, R5, 0xba98, R5 ;  /* 0x0000ba98050c7816 */ /* 0x000fe40000000005 */
[----:B------:R-:W-:Y:S02]  /*43f0*/  LOP3.LUT R6, R3, 0xf0f0f0f0, RZ, 0xc0, !PT ;  /* 0xf0f0f0f003067812 */ /* 0x000fe400078ec0ff */
[----:B------:R-:W-:Y:S01]  /*4400*/  LOP3.LUT R14, R14, 0xf0f0f0f0, RZ, 0xc0, !PT ;  /* 0xf0f0f0f00e0e7812 */ /* 0x000fe200078ec0ff */
[----:B------:R-:W-:Y:S01]  /*4410*/  IGMMA.64x64x32.S8.S8 R24, R104, gdesc[UR8], R24, gsb0 ;  /* 0x01e0000868187df1 */ /* 0x000fe20008041018 */
[----:B-1----:R-:W-:-:S02]  /*4420*/  PRMT R0, R4, 0xba98, R4 ;  /* 0x0000ba9804007816 */ /* 0x002fc40000000004 */
[----:B------:R-:W-:Y:S02]  /*4430*/  LOP3.LUT R12, R12, 0xf0f0f0f0, RZ, 0xc0, !PT ;  /* 0xf0f0f0f00c0c7812 */ /* 0x000fe400078ec0ff */
[----:B------:R-:W-:Y:S02]  /*4440*/  LOP3.LUT R3, R0, 0xf0f0f0f0, RZ, 0xc0, !PT ;  /* 0xf0f0f0f000037812 */ /* 0x000fe400078ec0ff */
[----:B------:R-:W-:Y:S02]  /*4450*/  LEA.HI R6, R11, R6, RZ, 0x1c ;  /* 0x000000060b067211 */ /* 0x000fe400078fe0ff */
[----:B------:R-:W-:Y:S02]  /*4460*/  LEA.HI R3, R4, R3, RZ, 0x1c ;  /* 0x0000000304037211 */ /* 0x000fe400078fe0ff */
[----:B------:R-:W-:Y:S02]  /*4470*/  LEA.HI R13, R13, R14, RZ, 0x1c ;  /* 0x0000000e0d0d7211 */ /* 0x000fe400078fe0ff */
[----:B------:R-:W-:-:S02]  /*4480*/  LEA.HI R12, R5, R12, RZ, 0x1c ;  /* 0x0000000c050c7211 */ /* 0x000fc400078fe0ff */
[----:B------:R-:W-:Y:S02]  /*4490*/  R2UR UR10, R118 ;  /* 0x00000000760a72ca */ /* 0x000fe400000e0000 */
[----:B------:R-:W-:Y:S02]  /*44a0*/  R2UR UR11, R119 ;  /* 0x00000000770b72ca */ /* 0x000fe400000e0000 */
[----:B0-----:R-:W-:-:S04]  /*44b0*/  PRMT R7, R8, 0x5410, R7 ;  /* 0x0000541008077816 */ /* 0x001fc80000000007 */
[C---:B------:R-:W-:Y:S01]  /*44c0*/  LOP3.LUT R4, R7.reuse, 0xf0f0f0f0, RZ, 0xc0, !PT ;  /* 0xf0f0f0f007047812 */ /* 0x040fe200078ec0ff */
[----:B------:R-:W-:Y:S01]  /*44d0*/  IMAD.SHL.U32 R7, R7, 0x10, RZ ;  /* 0x0000001007077824 */ /* 0x000fe200078e00ff */
[----:B--2---:R-:W-:Y:S02]  /*44e0*/  PRMT R9, R10, 0x5410, R9 ;  /* 0x000054100a097816 */ /* 0x004fe40000000009 */
[----:B------:R-:W-:Y:S02]  /*44f0*/  PRMT R0, R4, 0xba98, R4 ;  /* 0x0000ba9804007816 */ /* 0x000fe40000000004 */
[----:B------:R-:W-:Y:S01]  /*4500*/  LOP3.LUT R7, R7, 0xf0f0f0f0, RZ, 0xc0, !PT ;  /* 0xf0f0f0f007077812 */ /* 0x000fe200078ec0ff */
[C---:B------:R-:W-:Y:S01]  /*4510*/  IMAD.SHL.U32 R5, R9.reuse, 0x10, RZ ;  /* 0x0000001009057824 */ /* 0x040fe200078e00ff */
[----:B------:R-:W-:-:S04]  /*4520*/  LOP3.LUT R10, R9, 0xf0f0f0f0, RZ, 0xc0, !PT ;  /* 0xf0f0f0f0090a7812 */ /* 0x000fc800078ec0ff */
[----:B------:R-:W-:Y:S02]  /*4530*/  LOP3.LUT R8, R5, 0xf0f0f0f0, RZ, 0xc0, !PT ;  /* 0xf0f0f0f005087812 */ /* 0x000fe400078ec0ff */
[----:B------:R-:W-:Y:S02]  /*4540*/  LOP3.LUT R5, R0, 0xf0f0f0f0, RZ, 0xc0, !PT ;  /* 0xf0f0f0f000057812 */ /* 0x000fe400078ec0ff */
[----:B------:R-:W-:Y:S02]  /*4550*/  PRMT R0, R7, 0xba98, R7 ;  /* 0x0000ba9807007816 */ /* 0x000fe40000000007 */
[----:B------:R-:W-:Y:S02]  /*4560*/  PRMT R11, R10, 0xba98, R10 ;  /* 0x0000ba980a0b7816 */ /* 0x000fe4000000000a */
[----:B------:R-:W-:Y:S02]  /*4570*/  PRMT R9, R8, 0xba98, R8 ;  /* 0x0000ba9808097816 */ /* 0x000fe40000000008 */
[----:B------:R-:W-:-:S02]  /*4580*/  LOP3.LUT R0, R0, 0xf0f0f0f0, RZ, 0xc0, !PT ;  /* 0xf0f0f0f000007812 */ /* 0x000fc400078ec0ff */
[----:B------:R-:W-:Y:S02]  /*4590*/  LOP3.LUT R11, R11, 0xf0f0f0f0, RZ, 0xc0, !PT ;  /* 0xf0f0f0f00b0b7812 */ /* 0x000fe400078ec0ff */
[----:B------:R-:W-:Y:S02]  /*45a0*/  LOP3.LUT R9, R9, 0xf0f0f0f0, RZ, 0xc0, !PT ;  /* 0xf0f0f0f009097812 */ /* 0x000fe400078ec0ff */
[----:B------:R-:W-:Y:S02]  /*45b0*/  LEA.HI R5, R4, R5, RZ, 0x1c ;  /* 0x0000000504057211 */ /* 0x000fe400078fe0ff */
[----:B------:R-:W-:Y:S02]  /*45c0*/  LEA.HI R0, R7, R0, RZ, 0x1c ;  /* 0x0000000007007211 */ /* 0x000fe400078fe0ff */
[----:B------:R-:W-:Y:S02]  /*45d0*/  LEA.HI R10, R10, R11, RZ, 0x1c ;  /* 0x0000000b0a0a7211 */ /* 0x000fe400078fe0ff */
[----:B------:R-:W-:Y:S01]  /*45e0*/  LEA.HI R9, R8, R9, RZ, 0x1c ;  /* 0x0000000908097211 */ /* 0x000fe200078fe0ff */
[----:B------:R-:W-:-:S02]  /*45f0*/  WARPGROUP.DEPBAR.LE gsb0, 0x0 ;  /* 0x00008000000079c5 */ /* 0x000fc40000010000 */
[C-C-:B------:R-:W-:Y:S02]  /*4600*/  PRMT R104, R3.reuse, 0x5140, R6.reuse ;  /* 0x0000514003687816 */ /* 0x140fe40000000006 */
[----:B------:R-:W-:Y:S02]  /*4610*/  PRMT R105, R3, 0x7362, R6 ;  /* 0x0000736203697816 */ /* 0x000fe40000000006 */
[C-C-:B------:R-:W-:Y:S02]  /*4620*/  PRMT R106, R12.reuse, 0x5140, R13.reuse ;  /* 0x000051400c6a7816 */ /* 0x140fe4000000000d */
[----:B------:R-:W-:-:S04]  /*4630*/  PRMT R107, R12, 0x7362, R13 ;  /* 0x000073620c6b7816 */ /* 0x000fc8000000000d */
[----:B------:R-:W-:-:S06]  /*4640*/  WARPGROUP.ARRIVE ;  /* 0x00000000000079c5 */ /* 0x000fcc0000000000 */
[----:B------:R-:W-:Y:S03]  /*4650*/  IGMMA.64x64x32.S8.S8 R56, R104, gdesc[UR4], R56, gsb0 ;  /* 0x01e0000468387df1 */ /* 0x000fe60008041038 */
[----:B------:R-:W-:Y:S02]  /*4660*/  WARPGROUP.DEPBAR.LE gsb0, 0x0 ;  /* 0x00008000000079c5 */ /* 0x000fe40000010000 */
[C-C-:B------:R-:W-:Y:S02]  /*4670*/  PRMT R104, R0.reuse, 0x5140, R5.reuse ;  /* 0x0000514000687816 */ /* 0x140fe40000000005 */
[----:B------:R-:W-:Y:S02]  /*4680*/  PRMT R105, R0, 0x7362, R5 ;  /* 0x0000736200697816 */ /* 0x000fe40000000005 */
[C-C-:B------:R-:W-:Y:S02]  /*4690*/  PRMT R106, R9.reuse, 0x5140, R10.reuse ;  /* 0x00005140096a7816 */ /* 0x140fe4000000000a */
[----:B------:R-:W-:-:S04]  /*46a0*/  PRMT R107, R9, 0x7362, R10 ;  /* 0x00007362096b7816 */ /* 0x000fc8000000000a */
[----:B------:R-:W-:-:S06]  /*46b0*/  WARPGROUP.ARRIVE ;  /* 0x00000000000079c5 */ /* 0x000fcc0000000000 */
[----:B------:R-:W-:Y:S03]  /*46c0*/  IGMMA.64x64x32.S8.S8 R24, R104, gdesc[UR8], R24, gsb0 ;  /* 0x01e0000868187df1 */ /* 0x000fe60008041018 */
[----:B------:R-:W-:Y:S02]  /*46d0*/  WARPGROUP.DEPBAR.LE gsb0, 0x0 ;  /* 0x00008000000079c5 */ /* 0x000fe40000010000 */
[----:B------:R-:W-:Y:S05]  /*46e0*/  @!P6 BRA `(.L_x_44) ;  /* 0x000000000004e947 */ /* 0x000fea0003800000 */
[----:B------:R-:W-:Y:S01]  /*46f0*/  BPT.TRAP 0x1 ;  /* 0x000000040000795c */ /* 0x000fe20000300000 */
.L_x_44:
[----:B------:R-:W-:Y:S02]  /*4700*/  LEA R0, R124, UR44, 0x3 ;  /* 0x0000002c7c007c11 */ /* 0x000fe4000f8e18ff */
[----:B------:R-:W-:-:S03]  /*4710*/  ISETP.GT.U32.AND P0, PT, R19, 0x1, PT ;  /* 0x000000011300780c */ /* 0x000fc60003f04070 */
[----:B------:R-:W-:-:S05]  /*4720*/  VIADD R0, R0, 0x48 ;  /* 0x0000004800007836 */ /* 0x000fca0000000000 */
[----:B------:R-:W-:-:S04]  /*4730*/  PRMT R0, RZ, 0x654, R0 ;  /* 0x00000654ff007816 */ /* 0x000fc80000000000 */
[----:B------:R0:W-:Y:S01]  /*4740*/  SYNCS.ARRIVE.TRANS64.RED.A1T0 RZ, [R0+URZ], RZ ;  /* 0x000000ff00ff79a7 */ /* 0x0001e2000810043f */
[----:B------:R-:W-:Y:S05]  /*4750*/  @P0 BRA `(.L_x_45) ;  /* 0x0000000000040947 */ /* 0x000fea0003800000 */
[----:B------:R-:W-:Y:S01]  /*4760*/  BPT.TRAP 0x1 ;  /* 0x000000040000795c */ /* 0x000fe20000300000 */
.L_x_45:
[----:B------:R-:W-:-:S05]  /*4770*/  VIADD R124, R124, 0x1 ;  /* 0x000000017c7c7836 */ /* 0x000fca0000000000 */
[----:B------:R-:W-:-:S04]  /*4780*/  ISETP.NE.AND P0, PT, R124, 0x9, PT ;  /* 0x000000097c00780c */ /* 0x000fc80003f05270 */
[----:B------:R-:W-:Y:S01]  /*4790*/  SEL R124, R124, RZ, P0 ;  /* 0x000000ff7c7c7207 */ /* 0x000fe20000000000 */
[----:B------:R-:W-:Y:S08]  /*47a0*/  @!P6 BRA `(.L_x_46) ;  /* 0x000000000004e947 */ /* 0x000ff00003800000 */
[----:B------:R-:W-:Y:S01]  /*47b0*/  BPT.TRAP 0x1 ;  /* 0x000000040000795c */ /* 0x000fe20000300000 */
.L_x_46:
[----:B------:R-:W-:Y:S01]  /*47c0*/  ISETP.NE.AND P0, PT, R98, RZ, PT ;  /* 0x000000ff6200720c */ /* 0x000fe20003f05270 */
[----:B------:R-:W-:Y:S01]  /*47d0*/  IMAD.SHL.U32 R104, R117, 0x8000, RZ ;  /* 0x0000800075687824 */ /* 0x000fe200078e00ff */
[----:B------:R-:W-:Y:S03]  /*47e0*/  BSSY B0, `(.L_x_47) ;  /* 0x0000009000007945 */ /* 0x000fe60003800000 */
[----:B------:R-:W-:-:S03]  /*47f0*/  IMAD.WIDE R96, R104, 0x4, RZ ;  /* 0x0000000468607825 */ /* 0x000fc600078e02ff */
[----:B------:R-:W-:-:S04]  /*4800*/  LOP3.LUT R99, R96, R90, RZ, 0xfc, !PT ;  /* 0x0000005a60637212 */ /* 0x000fc800078efcff */
[----:B------:R-:W-:Y:S01]  /*4810*/  LOP3.LUT P1, RZ, R99, 0x4, RZ, 0xc0, !PT ;  /* 0x0000000463ff7812 */ /* 0x000fe2000782c0ff */
[----:B------:R-:W-:-:S12]  /*4820*/  @P0 BRA `(.L_x_48) ;  /* 0x0000000000100947 */ /* 0x000fd80003800000 */
[----:B0-----:R-:W-:Y:S02]  /*4830*/  LEA R0, R117, UR44, 0x3 ;  /* 0x0000002c75007c11 */ /* 0x001fe4000f8e18ff */
[----:B------:R-:W-:-:S04]  /*4840*/  SHF.L.U32 R3, R116, 0x1f, RZ ;  /* 0x0000001f74037819 */ /* 0x000fc800000006ff */
[----:B------:R-:W0:Y:S02]  /*4850*/  SYNCS.PHASECHK.TRANS64.TRYWAIT P0, [R0+URZ], R3 ;  /* 0x00000003000075a7 */ /* 0x000e24000800017f */
[----:B0-----:R-:W-:Y:S05]  /*4860*/  @!P0 BRA `(.L_x_49) ;  /* 0x0000007000748947 */ /* 0x001fea0003800000 */
.L_x_48:
[----:B------:R-:W-:Y:S05]  /*4870*/  BSYNC B0 ;  /* 0x0000000000007941 */ /* 0x000fea0003800000 */
.L_x_47:
        /* <DEDUP_REMOVED lines=18> */
.L_x_51:
[----:B------:R-:W-:Y:S05]  /*49a0*/  BSYNC B6 ;  /* 0x0000000000067941 */ /* 0x000fea0003800000 */
.L_x_50:
        /* <DEDUP_REMOVED lines=34> */
.L_x_53:
[----:B------:R-:W-:Y:S05]  /*4bd0*/  BSYNC B6 ;  /* 0x0000000000067941 */ /* 0x000fea0003800000 */
.L_x_52:
[----:B------:R-:W-:Y:S01]  /*4be0*/  SHF.R.U64 R97, R96, 0x3, R97 ;  /* 0x0000000360617819 */ /* 0x000fe20000001261 */
[C---:B------:R-:W-:Y:S01]  /*4bf0*/  IMAD.SHL.U32 R5, R98.reuse, 0x10, RZ ;  /* 0x0000001062057824 */ /* 0x040fe200078e00ff */
[----:B------:R-:W-:Y:S02]  /*4c00*/  LOP3.LUT R9, R98, 0xf0f0f0f0, RZ, 0xc0, !PT ;  /* 0xf0f0f0f062097812 */ /* 0x000fe400078ec0ff */
[----:B---3--:R-:W-:Y:S02]  /*4c10*/  IADD3 R0, R112, UR44, R97 ;  /* 0x0000002c70007c10 */ /* 0x008fe4000fffe061 */
[----:B------:R-:W-:Y:S02]  /*4c20*/  LOP3.LUT R7, R5, 0xf0f0f0f0, RZ, 0xc0, !PT ;  /* 0xf0f0f0f005077812 */ /* 0x000fe400078ec0ff */
[----:B------:R-:W-:Y:S01]  /*4c30*/  LOP3.LUT R11, R99, 0xf0f0f0f0, RZ, 0xc0, !PT ;  /* 0xf0f0f0f0630b7812 */ /* 0x000fe200078ec0ff */
[----:B------:R-:W-:Y:S01]  /*4c40*/  LDS.U16 R120, [R0+0x200] ;  /* 0x0002000000787984 */ /* 0x000fe20000000400 */
[----:B------:R-:W-:-:S02]  /*4c50*/  PRMT R8, R9, 0xba98, R9 ;  /* 0x0000ba9809087816 */ /* 0x000fc40000000009 */
[----:B------:R-:W-:Y:S01]  /*4c60*/  PRMT R12, R11, 0xba98, R11 ;  /* 0x0000ba980b0c7816 */ /* 0x000fe2000000000b */
[----:B------:R-:W0:Y:S01]  /*4c70*/  LDS.U16 R3, [R0] ;  /* 0x0000000000037984 */ /* 0x000e220000000400 */
[----:B------:R-:W-:Y:S02]  /*4c80*/  LOP3.LUT R13, R100, 0xf0f0f0f0, RZ, 0xc0, !PT ;  /* 0xf0f0f0f0640d7812 */ /* 0x000fe400078ec0ff */
[----:B------:R-:W-:Y:S01]  /*4c90*/  LOP3.LUT R10, R8, 0xf0f0f0f0, RZ, 0xc0, !PT ;  /* 0xf0f0f0f0080a7812 */ /* 0x000fe200078ec0ff */
[----:B------:R-:W-:Y:S01]  /*4ca0*/  LDS.U16 R121, [R0+0x208] ;  /* 0x0002080000797984 */ /* 0x000fe20000000400 */
[----:B------:R-:W-:Y:S02]  /*4cb0*/  LOP3.LUT R12, R12, 0xf0f0f0f0, RZ, 0xc0, !PT ;  /* 0xf0f0f0f00c0c7812 */ /* 0x000fe400078ec0ff */
[----:B----4-:R-:W-:Y:S01]  /*4cc0*/  PRMT R15, R101, 0x5410, R102 ;  /* 0x00005410650f7816 */ /* 0x010fe20000000066 */
[----:B------:R-:W1:Y:S01]  /*4cd0*/  LDS.U16 R4, [R0+0x8] ;  /* 0x0000080000047984 */ /* 0x000e620000000400 */
[----:B------:R-:W-:-:S02]  /*4ce0*/  PRMT R14, R13, 0xba98, R13 ;  /* 0x0000ba980d0e7816 */ /* 0x000fc4000000000d */
[----:B------:R-:W-:Y:S01]  /*4cf0*/  LEA.HI R9, R9, R10, RZ, 0x1c ;  /* 0x0000000a09097211 */ /* 0x000fe200078fe0ff */
[----:B------:R-:W-:Y:S01]  /*4d00*/  LDS.U16 R122, [R0+0x2200] ;  /* 0x00220000007a7984 */ /* 0x000fe20000000400 */
[----:B------:R-:W-:Y:S01]  /*4d10*/  LEA.HI R12, R11, R12, RZ, 0x1c ;  /* 0x0000000c0b0c7211 */ /* 0x000fe200078fe0ff */
[----:B------:R-:W-:Y:S01]  /*4d20*/  IMAD.SHL.U32 R10, R99, 0x10, RZ ;  /* 0x00000010630a7824 */ /* 0x000fe200078e00ff */
[----:B------:R-:W-:Y:S01]  /*4d30*/  LOP3.LUT R14, R14, 0xf0f0f0f0, RZ, 0xc0, !PT ;  /* 0xf0f0f0f00e0e7812 */ /* 0x000fe200078ec0ff */
[----:B------:R-:W2:Y:S01]  /*4d40*/  LDS.U16 R5, [R0+0x2000] ;  /* 0x0020000000057984 */ /* 0x000ea20000000400 */
[----:B------:R-:W-:Y:S01]  /*4d50*/  IMAD.SHL.U32 R11, R100, 0x10, RZ ;  /* 0x00000010640b7824 */ /* 0x000fe200078e00ff */
[----:B------:R-:W-:Y:S02]  /*4d60*/  PRMT R8, R7, 0xba98, R7 ;  /* 0x0000ba9807087816 */ /* 0x000fe40000000007 */
[----:B------:R-:W-:Y:S01]  /*4d70*/  LDS.U16 R123, [R0+0x2208] ;  /* 0x00220800007b7984 */ /* 0x000fe20000000400 */
[----:B------:R-:W-:-:S02]  /*4d80*/  LOP3.LUT R10, R10, 0xf0f0f0f0, RZ, 0xc0, !PT ;  /* 0xf0f0f0f00a0a7812 */ /* 0x000fc400078ec0ff */
[----:B------:R-:W-:Y:S01]  /*4d90*/  LEA.HI R97, R13, R14, RZ, 0x1c ;  /* 0x0000000e0d617211 */ /* 0x000fe200078fe0ff */
[----:B------:R3:W4:Y:S01]  /*4da0*/  LDS.U16 R6, [R0+0x2008] ;  /* 0x0020080000067984 */ /* 0x0007220000000400 */
[----:B------:R-:W-:Y:S02]  /*4db0*/  LOP3.LUT R11, R11, 0xf0f0f0f0, RZ, 0xc0, !PT ;  /* 0xf0f0f0f00b0b7812 */ /* 0x000fe400078ec0ff */
[----:B------:R-:W-:Y:S02]  /*4dc0*/  LOP3.LUT R20, R15, 0xf0f0f0f0, RZ, 0xc0, !PT ;  /* 0xf0f0f0f00f147812 */ /* 0x000fe400078ec0ff */
[----:B------:R-:W-:Y:S02]  /*4dd0*/  LOP3.LUT R8, R8, 0xf0f0f0f0, RZ, 0xc0, !PT ;  /* 0xf0f0f0f008087812 */ /* 0x000fe400078ec0ff */
[----:B------:R-:W-:Y:S01]  /*4de0*/  ISETP.GT.AND P0, PT, R125, 0x2, PT ;  /* 0x000000027d00780c */ /* 0x000fe20003f04270 */
[----:B---3--:R-:W-:Y:S01]  /*4df0*/  IMAD.SHL.U32 R0, R15, 0x10, RZ ;  /* 0x000000100f007824 */ /* 0x008fe200078e00ff */
[----:B------:R-:W-:Y:S01]  /*4e00*/  PRMT R13, R11, 0xba98, R11 ;  /* 0x0000ba980b0d7816 */ /* 0x000fe2000000000b */
[----:B------:R-:W-:Y:S01]  /*4e10*/  VIADD R125, R125, 0xffffffff ;  /* 0xffffffff7d7d7836 */ /* 0x000fe20000000000 */
[----:B------:R-:W-:-:S02]  /*4e20*/  PRMT R21, R20, 0xba98, R20 ;  /* 0x0000ba9814157816 */ /* 0x000fc40000000014 */
[----:B------:R-:W-:Y:S02]  /*4e30*/  LOP3.LUT R14, R0, 0xf0f0f0f0, RZ, 0xc0, !PT ;  /* 0xf0f0f0f0000e7812 */ /* 0x000fe400078ec0ff */
[----:B------:R-:W-:Y:S02]  /*4e40*/  PRMT R0, R10, 0xba98, R10 ;  /* 0x0000ba980a007816 */ /* 0x000fe4000000000a */
[----:B------:R-:W-:Y:S02]  /*4e50*/  PRMT R15, R14, 0xba98, R14 ;  /* 0x0000ba980e0f7816 */ /* 0x000fe4000000000e */
[----:B------:R-:W-:Y:S02]  /*4e60*/  LEA.HI R8, R7, R8, RZ, 0x1c ;  /* 0x0000000807087211 */ /* 0x000fe400078fe0ff */
[----:B------:R-:W-:Y:S02]  /*4e70*/  LOP3.LUT R7, R0, 0xf0f0f0f0, RZ, 0xc0, !PT ;  /* 0xf0f0f0f000077812 */ /* 0x000fe400078ec0ff */
[----:B------:R-:W-:-:S02]  /*4e80*/  LOP3.LUT R0, R13, 0xf0f0f0f0, RZ, 0xc0, !PT ;  /* 0xf0f0f0f00d007812 */ /* 0x000fc400078ec0ff */
[----:B------:R-:W-:Y:S02]  /*4e90*/  LOP3.LUT R21, R21, 0xf0f0f0f0, RZ, 0xc0, !PT ;  /* 0xf0f0f0f015157812 */ /* 0x000fe400078ec0ff */
[----:B------:R-:W-:Y:S02]  /*4ea0*/  LOP3.LUT R15, R15, 0xf0f0f0f0, RZ, 0xc0, !PT ;  /* 0xf0f0f0f00f0f7812 */ /* 0x000fe400078ec0ff */
[----:B------:R-:W-:Y:S02]  /*4eb0*/  LEA.HI R0, R11, R0, RZ, 0x1c ;  /* 0x000000000b007211 */ /* 0x000fe400078fe0ff */
[----:B------:R-:W-:Y:S02]  /*4ec0*/  LEA.HI R7, R10, R7, RZ, 0x1c ;  /* 0x000000070a077211 */ /* 0x000fe400078fe0ff */
[----:B------:R-:W-:Y:S02]  /*4ed0*/  LEA.HI R20, R20, R21, RZ, 0x1c ;  /* 0x0000001514147211 */ /* 0x000fe400078fe0ff */
[----:B------:R-:W-:-:S02]  /*4ee0*/  LEA.HI R15, R14, R15, RZ, 0x1c ;  /* 0x0000000f0e0f7211 */ /* 0x000fc400078fe0ff */
[----:B0-----:R-:W-:Y:S01]  /*4ef0*/  PRMT R120, R3, 0x5410, R120 ;  /* 0x0000541003787816 */ /* 0x001fe20000000078 */
[----:B------:R-:W-:Y:S01]  /*4f00*/  IMAD.MOV.U32 R3, RZ, RZ, R117 ;  /* 0x000000ffff037224 */ /* 0x000fe200078e0075 */
[----:B------:R-:W-:Y:S02]  /*4f10*/  PRMT R96, R0, 0x5140, R97 ;  /* 0x0000514000607816 */ /* 0x000fe40000000061 */
[----:B-1----:R-:W-:Y:S02]  /*4f20*/  PRMT R121, R4, 0x5410, R121 ;  /* 0x0000541004797816 */ /* 0x002fe40000000079 */
[C-C-:B------:R-:W-:Y:S02]  /*4f30*/  PRMT R100, R8.reuse, 0x5140, R9.reuse ;  /* 0x0000514008647816 */ /* 0x140fe40000000009 */
[----:B------:R-:W-:Y:S02]  /*4f40*/  PRMT R101, R8, 0x7362, R9 ;  /* 0x0000736208657816 */ /* 0x000fe40000000009 */
[----:B------:R-:W-:-:S02]  /*4f50*/  PRMT R102, R7, 0x5140, R12 ;  /* 0x0000514007667816 */ /* 0x000fc4000000000c */
[----:B------:R-:W-:Y:S02]  /*4f60*/  PRMT R103, R7, 0x7362, R12 ;  /* 0x0000736207677816 */ /* 0x000fe4000000000c */
[----:B------:R-:W-:Y:S02]  /*4f70*/  PRMT R97, R0, 0x7362, R97 ;  /* 0x0000736200617816 */ /* 0x000fe40000000061 */
[C-C-:B------:R-:W-:Y:S02]  /*4f80*/  PRMT R98, R15.reuse, 0x5140, R20.reuse ;  /* 0x000051400f627816 */ /* 0x140fe40000000014 */
[----:B------:R-:W-:Y:S02]  /*4f90*/  PRMT R99, R15, 0x7362, R20 ;  /* 0x000073620f637816 */ /* 0x000fe40000000014 */
[----:B--2---:R-:W-:Y:S02]  /*4fa0*/  PRMT R122, R5, 0x5410, R122 ;  /* 0x00005410057a7816 */ /* 0x004fe4000000007a */
[----:B----4-:R-:W-:Y:S01]  /*4fb0*/  PRMT R123, R6, 0x5410, R123 ;  /* 0x00005410067b7816 */ /* 0x010fe2000000007b */
[----:B------:R-:W-:Y:S06]  /*4fc0*/  @P0 BRA `(.L_x_54) ;  /* 0xffffffe400900947 */ /* 0x000fec000383ffff */
.L_x_38:
[----:B------:R-:W-:Y:S01]  /*4fd0*/  LEA R116, R117, UR45, 0x9 ;  /* 0x0000002d75747c11 */ /* 0x000fe2000f8e48ff */
[----:B------:R-:W-:Y:S01]  /*4fe0*/  IMAD.MOV.U32 R117, RZ, RZ, 0x40000040 ;  /* 0x40000040ff757424 */ /* 0x000fe200078e00ff */
[----:B------:R-:W-:Y:S05]  /*4ff0*/  WARPSYNC.ALL ;  /* 0x0000000000007948 */ /* 0x000fea0003800000 */
[C---:B------:R-:W-:Y:S01]  /*5000*/  R2UR UR6, R116.reuse ;  /* 0x00000000740672ca */ /* 0x040fe200000e0000 */
[----:B------:R-:W-:Y:S01]  /*5010*/  WARPGROUP.ARRIVE ;  /* 0x00000000000079c5 */ /* 0x000fe20000000000 */
[----:B------:R-:W-:Y:S01]  /*5020*/  R2UR UR7, R117 ;  /* 0x00000000750772ca */ /* 0x000fe200000e0000 */
[----:B------:R-:W-:Y:S01]  /*5030*/  BSSY B6, `(.L_x_55) ;  /* 0x000001c000067945 */ /* 0x000fe20003800000 */
[----:B------:R-:W-:-:S02]  /*5040*/  R2UR UR10, R116 ;  /* 0x00000000740a72ca */ /* 0x000fc400000e0000 */
[----:B------:R-:W-:-:S09]  /*5050*/  R2UR UR11, R117 ;  /* 0x00000000750b72ca */ /* 0x000fd200000e0000 */
[----:B------:R-:W-:Y:S03]  /*5060*/  IGMMA.64x64x32.S8.S8 R56, R100, gdesc[UR4], R56, gsb0 ;  /* 0x01e0000464387df1 */ /* 0x000fe60008041038 */
[----:B------:R-:W-:Y:S02]  /*5070*/  WARPGROUP.DEPBAR.LE gsb0, 0x0 ;  /* 0x00008000000079c5 */ /* 0x000fe40000010000 */
[----:B------:R-:W-:-:S06]  /*5080*/  WARPGROUP.ARRIVE ;  /* 0x00000000000079c5 */ /* 0x000fcc0000000000 */
[----:B------:R-:W-:Y:S03]  /*5090*/  IGMMA.64x64x32.S8.S8 R24, R96, gdesc[UR8], R24, gsb0 ;  /* 0x01e0000860187df1 */ /* 0x000fe60008041018 */
[----:B------:R-:W-:Y:S02]  /*50a0*/  WARPGROUP.DEPBAR.LE gsb0, 0x0 ;  /* 0x00008000000079c5 */ /* 0x000fe40000010000 */
[----:B------:R-:W-:-:S04]  /*50b0*/  IMAD.IADD R98, R114, 0x1, R104 ;  /* 0x0000000172627824 */ /* 0x000fc800078e0268 */
[----:B------:R-:W-:-:S03]  /*50c0*/  IMAD.WIDE R96, R98, 0x4, R90 ;  /* 0x0000000462607825 */ /* 0x000fc600078e025a */
        /* <DEDUP_REMOVED lines=18> */
.L_x_56:
[----:B------:R-:W-:Y:S05]  /*51f0*/  BSYNC B6 ;  /* 0x0000000000067941 */ /* 0x000fea0003800000 */
.L_x_55:
        /* <DEDUP_REMOVED lines=91> */
.L_x_58:
[----:B------:R-:W-:Y:S05]  /*57b0*/  BSYNC B6 ;  /* 0x0000000000067941 */ /* 0x000fea0003800000 */
.L_x_57:
        /* <DEDUP_REMOVED lines=131> */
.L_x_59:
[----:B------:R-:W-:Y:S02]  /*5ff0*/  LEA R124, R124, UR44, 0x3 ;  /* 0x0000002c7c7c7c11 */ /* 0x000fe4000f8e18ff */
[----:B------:R-:W-:-:S03]  /*6000*/  ISETP.GT.U32.AND P0, PT, R19, 0x1, PT ;  /* 0x000000011300780c */ /* 0x000fc60003f04070 */
[----:B------:R-:W-:-:S05]  /*6010*/  VIADD R124, R124, 0x48 ;  /* 0x000000487c7c7836 */ /* 0x000fca0000000000 */
[----:B------:R-:W-:-:S04]  /*6020*/  PRMT R124, RZ, 0x654, R124 ;  /* 0x00000654ff7c7816 */ /* 0x000fc8000000007c */
[----:B------:R0:W-:Y:S01]  /*6030*/  SYNCS.ARRIVE.TRANS64.RED.A1T0 RZ, [R124+URZ], RZ ;  /* 0x000000ff7cff79a7 */ /* 0x0001e2000810043f */
[----:B------:R-:W-:Y:S05]  /*6040*/  @P0 BRA `(.L_x_37) ;  /* 0x0000000000040947 */ /* 0x000fea0003800000 */
[----:B------:R-:W-:Y:S01]  /*6050*/  BPT.TRAP 0x1 ;  /* 0x000000040000795c */ /* 0x000fe20000300000 */
.L_x_37:
[----:B------:R-:W-:-:S13]  /*6060*/  ISETP.NE.AND P0, PT, R126, 0x3, PT ;  /* 0x000000037e00780c */ /* 0x000fda0003f05270 */
[----:B------:R-:W-:Y:S05]  /*6070*/  @!P0 BRA `(.L_x_60) ;  /* 0x0000000000048947 */ /* 0x000fea0003800000 */
[----:B------:R-:W-:Y:S01]  /*6080*/  BPT.TRAP 0x1 ;  /* 0x000000040000795c */ /* 0x000fe20000300000 */
.L_x_60:
[----:B------:R-:W-:Y:S01]  /*6090*/  UIADD3 UR6, UR41, -0x1, UR43 ;  /* 0xffffffff29067890 */ /* 0x000fe2000fffe02b */
[----:B------:R-:W-:-:S03]  /*60a0*/  ISETP.GT.U32.AND P0, PT, R19, 0x1, PT ;  /* 0x000000011300780c */ /* 0x000fc60003f04070 */
[----:B------:R-:W-:-:S04]  /*60b0*/  UIMAD.WIDE.U32 UR4, UR6, 0x38e38e39, URZ ;  /* 0x38e38e39060478a5 */ /* 0x000fc8000f8e003f */
[----:B------:R-:W-:-:S04]  /*60c0*/  USHF.R.U32.HI UR4, URZ, 0x1, UR5 ;  /* 0x000000013f047899 */ /* 0x000fc80008011605 */
[----:B------:R-:W-:-:S04]  /*60d0*/  UIMAD UR6, UR4, -0x9, UR6 ;  /* 0xfffffff7040678a4 */ /* 0x000fc8000f8e0206 */
[----:B------:R-:W-:-:S04]  /*60e0*/  ULEA UR6, UR6, UR44, 0x3 ;  /* 0x0000002c06067291 */ /* 0x000fc8000f8e183f */
[----:B------:R-:W-:-:S04]  /*60f0*/  UIADD3 UR6, UR6, 0x48, URZ ;  /* 0x0000004806067890 */ /* 0x000fc8000fffe03f */
[----:B------:R-:W-:-:S09]  /*6100*/  UPRMT UR6, URZ, 0x654, UR6 ;  /* 0x000006543f067896 */ /* 0x000fd20008000006 */
[----:B------:R-:W-:Y:S01]  /*6110*/  SYNCS.ARRIVE.TRANS64.RED.A1T0 RZ, [UR6], RZ ;  /* 0x000000ffffff79a7 */ /* 0x000fe20008100406 */
[----:B------:R-:W-:Y:S05]  /*6120*/  @P0 BRA `(.L_x_61) ;  /* 0x0000000000040947 */ /* 0x000fea0003800000 */
[----:B------:R-:W-:Y:S01]  /*6130*/  BPT.TRAP 0x1 ;  /* 0x000000040000795c */ /* 0x000fe20000300000 */
.L_x_61:
[----:B------:R-:W1:Y:S01]  /*6140*/  LDC R3, c[0x0][0x288] ;  /* 0x0000a200ff037b82 */ /* 0x000e620000000800 */
[----:B------:R-:W-:Y:S01]  /*6150*/  IMAD.SHL.U32 R23, R23, 0x40, RZ ;  /* 0x0000004017177824 */ /* 0x000fe200078e00ff */
[----:B------:R-:W-:Y:S01]  /*6160*/  UIADD3 UR41, UR43, UR41, URZ ;  /* 0x000000292b297290 */ /* 0x000fe2000fffe03f */
[----:B------:R-:W-:Y:S01]  /*6170*/  IMAD.SHL.U32 R14, R18, 0x2, RZ ;  /* 0x00000002120e7824 */ /* 0x000fe200078e00ff */
[----:B------:R-:W-:Y:S01]  /*6180*/  ULDC UR7, c[0x0][0x284] ;  /* 0x0000a10000077ab9 */ /* 0x000fe20000000800 */
[----:B------:R-:W-:Y:S01]  /*6190*/  IMAD.SHL.U32 R10, R88, 0x100, RZ ;  /* 0x00000100580a7824 */ /* 0x000fe200078e00ff */
[----:B------:R-:W-:Y:S01]  /*61a0*/  UISETP.GT.U32.AND UP0, UPT, UR41, 0x8, UPT ;  /* 0x000000082900788c */ /* 0x000fe2000bf04070 */
[----:B------:R-:W-:Y:S01]  /*61b0*/  LOP3.LUT R0, R18, 0x3, RZ, 0xc0, !PT ;  /* 0x0000000312007812 */ /* 0x000fe200078ec0ff */
[----:B------:R-:W-:Y:S01]  /*61c0*/  UISETP.GE.U32.AND UP1, UPT, UR43, 0x9, UPT ;  /* 0x000000092b00788c */ /* 0x000fe2000bf26070 */
[----:B------:R-:W-:Y:S01]  /*61d0*/  SHF.R.S32.HI R100, RZ, 0x1f, R22 ;  /* 0x0000001fff647819 */ /* 0x000fe20000011416 */
[----:B------:R-:W-:Y:S01]  /*61e0*/  UISETP.LT.U32.AND UP0, UPT, UR43, 0x9, UP0 ;  /* 0x000000092b00788c */ /* 0x000fe20008701070 */
[----:B------:R-:W-:Y:S01]  /*61f0*/  LOP3.LUT R14, R23, 0x6, R14, 0xf8, !PT ;  /* 0x00000006170e7812 */ /* 0x000fe200078ef80e */
[----:B------:R-:W-:Y:S01]  /*6200*/  ULDC.64 UR8, c[0x0][0x7d0] ;  /* 0x0001f40000087ab9 */ /* 0x000fe20000000a00 */
[----:B------:R-:W-:-:S02]  /*6210*/  UIMAD.WIDE.U32 UR4, UR41, 0x38e38e39, URZ ;  /* 0x38e38e39290478a5 */ /* 0x000fc4000f8e003f */
[--C-:B------:R-:W-:Y:S01]  /*6220*/  SHF.R.S32.HI R15, RZ, 0x1f, R14.reuse ;  /* 0x0000001fff0f7819 */ /* 0x100fe2000001140e */
[----:B------:R-:W-:Y:S02]  /*6230*/  USEL UR6, URZ, 0x1, !UP0 ;  /* 0x000000013f067887 */ /* 0x000fe4000c000000 */
[----:B------:R-:W-:Y:S02]  /*6240*/  USHF.R.U32.HI UR4, URZ, 0x1, UR5 ;  /* 0x000000013f047899 */ /* 0x000fe40008011605 */
[----:B------:R-:W-:Y:S01]  /*6250*/  ULOP3.LUT UR40, UR40, UR6, URZ, 0x3c, !UPT ;  /* 0x0000000628287292 */ /* 0x000fe2000f8e3c3f */
[----:B------:R-:W-:Y:S01]  /*6260*/  IMAD.WIDE.U32 R4, R22, UR8, R14 ;  /* 0x0000000816047c25 */ /* 0x000fe2000f8e000e */
[----:B------:R-:W-:Y:S01]  /*6270*/  UIMAD UR41, UR4, -0x9, UR41 ;  /* 0xfffffff7042978a4 */ /* 0x000fe2000f8e0229 */
[----:B-1----:R-:W-:Y:S02]  /*6280*/  ISETP.GE.AND P0, PT, R23, R3, PT ;  /* 0x000000031700720c */ /* 0x002fe40003f06270 */
[----:B------:R-:W-:Y:S01]  /*6290*/  IMAD R0, R0, -0x2, R3 ;  /* 0xfffffffe00007824 */ /* 0x000fe200078e0203 */
[----:B------:R-:W-:Y:S01]  /*62a0*/  @UP1 ULOP3.LUT UR40, UR40, 0x1, UR4, 0x78, !UPT ;  /* 0x0000000128281892 */ /* 0x000fe2000f8e7804 */
[----:B------:R-:W-:Y:S01]  /*62b0*/  IMAD R3, R100, UR8, RZ ;  /* 0x0000000864037c24 */ /* 0x000fe2000f8e02ff */
[----:B------:R-:W-:-:S03]  /*62c0*/  ISETP.GE.OR P0, PT, R10, UR7, P0 ;  /* 0x000000070a007c0c */ /* 0x000fc60008706670 */
[----:B------:R-:W-:-:S04]  /*62d0*/  IMAD R3, R22, UR9, R3 ;  /* 0x0000000916037c24 */ /* 0x000fc8000f8e0203 */
[----:B------:R-:W-:Y:S02]  /*62e0*/  IMAD.IADD R5, R5, 0x1, R3 ;  /* 0x0000000105057824 */ /* 0x000fe400078e0203 */
[----:B------:R-:W-:Y:S02]  /*62f0*/  IMAD.IADD R3, R0, 0x1, -R23 ;  /* 0x0000000100037824 */ /* 0x000fe400078e0a17 */
[----:B------:R-:W-:Y:S02]  /*6300*/  IMAD.MOV.U32 R0, RZ, RZ, -0x1 ;  /* 0xffffffffff007424 */ /* 0x000fe400078e00ff */
[----:B------:R-:W-:Y:S05]  /*6310*/  @P0 BRA `(.L_x_62) ;  /* 0x0000003000fc0947 */ /* 0x000fea0003800000 */
[----:B------:R-:W1:Y:S01]  /*6320*/  LDC.64 R20, c[0x0][0x7c8] ;  /* 0x0001f200ff147b82 */ /* 0x000e620000000a00 */
[----:B------:R-:W-:Y:S01]  /*6330*/  IMAD.WIDE R12, R88, 0x100, R92 ;  /* 0x00000100580c7825 */ /* 0x000fe200078e025c */
[----:B------:R-:W-:Y:S01]  /*6340*/  ULDC.64 UR4, c[0x0][0x7c0] ;  /* 0x0001f00000047ab9 */ /* 0x000fe20000000a00 */
[----:B------:R-:W-:Y:S02]  /*6350*/  BSSY B0, `(.L_x_62) ;  /* 0x000033b000007945 */ /* 0x000fe40003800000 */
[----:B------:R-:W-:Y:S02]  /*6360*/  IMAD.IADD R88, R113, 0x1, -R10 ;  /* 0x0000000171587824 */ /* 0x000fe400078e0a0a */
[-C--:B-1----:R-:W-:Y:S01]  /*6370*/  IMAD R6, R13, R20.reuse, RZ ;  /* 0x000000140d067224 */ /* 0x082fe200078e02ff */
[----:B------:R-:W-:Y:S01]  /*6380*/  SHF.L.U64.HI R11, R20, 0x7, R21 ;  /* 0x00000007140b7819 */ /* 0x000fe20000010215 */
[----:B------:R-:W-:-:S04]  /*6390*/  IMAD.WIDE.U32 R4, R12, R20, R4 ;  /* 0x000000140c047225 */ /* 0x000fc800078e0004 */
[----:B------:R-:W-:Y:S01]  /*63a0*/  IMAD R7, R12, R21, R6 ;  /* 0x000000150c077224 */ /* 0x000fe200078e0206 */
[----:B------:R-:W-:Y:S01]  /*63b0*/  IADD3 R96, P0, R4, UR4, RZ ;  /* 0x0000000404607c10 */ /* 0x000fe2000ff1e0ff */
[C---:B------:R-:W-:Y:S02]  /*63c0*/  IMAD.SHL.U32 R9, R20.reuse, 0x80, RZ ;  /* 0x0000008014097824 */ /* 0x040fe400078e00ff */
[----:B------:R-:W-:Y:S01]  /*63d0*/  IMAD.IADD R7, R5, 0x1, R7 ;  /* 0x0000000105077824 */ /* 0x000fe200078e0207 */
[-C--:B------:R-:W-:Y:S02]  /*63e0*/  LEA R4, P1, R20, R96.reuse, 0x3 ;  /* 0x0000006014047211 */ /* 0x080fe400078218ff */
[----:B------:R-:W-:Y:S02]  /*63f0*/  IADD3 R6, P2, R9, R96, RZ ;  /* 0x0000006009067210 */ /* 0x000fe40007f5e0ff */
[----:B------:R-:W-:Y:S02]  /*6400*/  IADD3.X R97, R7, UR5, RZ, P0, !PT ;  /* 0x0000000507617c10 */ /* 0x000fe400087fe4ff */
[----:B-----5:R-:W-:-:S02]  /*6410*/  ISETP.NE.AND P0, PT, R89, RZ, PT ;  /* 0x000000ff5900720c */ /* 0x020fc40003f05270 */
[----:B------:R-:W-:Y:S01]  /*6420*/  LEA.HI.X R5, R20, R97, R21, 0x3, P1 ;  /* 0x0000006114057211 */ /* 0x000fe200008f1c15 */
[----:B------:R-:W-:Y:S01]  /*6430*/  IMAD.X R7, R11, 0x1, R97, P2 ;  /* 0x000000010b077824 */ /* 0x000fe200010e0661 */
[----:B------:R-:W-:-:S05]  /*6440*/  IADD3 R8, P1, R9, R4, RZ ;  /* 0x0000000409087210 */ /* 0x000fca0007f3e0ff */
[----:B------:R-:W-:-:S04]  /*6450*/  IMAD.X R9, R11, 0x1, R5, P1 ;  /* 0x000000010b097824 */ /* 0x000fc800008e0605 */
[----:B------:R-:W-:Y:S05]  /*6460*/  @!P0 BRA `(.L_x_63) ;  /* 0x0000002400948947 */ /* 0x000fea0003800000 */
[----:B------:R-:W1:Y:S01]  /*6470*/  LDC.64 R98, c[0x0][0x7b0] ;  /* 0x0001ec00ff627b82 */ /* 0x000e620000000a00 */
[----:B------:R-:W-:Y:S01]  /*6480*/  ULDC.64 UR4, c[0x0][0x7b8] ;  /* 0x0001ee0000047ab9 */ /* 0x000fe20000000a00 */
[----:B------:R-:W-:Y:S01]  /*6490*/  ISETP.GE.AND P0, PT, R88, 0x1, PT ;  /* 0x000000015800780c */ /* 0x000fe20003f06270 */
[----:B------:R-:W-:Y:S01]  /*64a0*/  IMAD R21, R100, UR4, RZ ;  /* 0x0000000464157c24 */ /* 0x000fe2000f8e02ff */
[----:B------:R-:W-:Y:S01]  /*64b0*/  BSSY B1, `(.L_x_64) ;  /* 0x0000010000017945 */ /* 0x000fe20003800000 */
[C---:B------:R-:W-:Y:S01]  /*64c0*/  IMAD.WIDE.U32 R14, R22.reuse, UR4, R14 ;  /* 0x00000004160e7c25 */ /* 0x040fe2000f8e000e */
[----:B------:R-:W-:Y:S02]  /*64d0*/  ISETP.LT.OR P3, PT, R3, 0x1, !P0 ;  /* 0x000000010300780c */ /* 0x000fe40004761670 */
[----:B------:R-:W2:Y:S01]  /*64e0*/  LDC.64 R10, c[0x0][0x7a8] ;  /* 0x0001ea00ff0a7b82 */ /* 0x000ea20000000a00 */
[----:B------:R-:W-:Y:S02]  /*64f0*/  IMAD R21, R22, UR5, R21 ;  /* 0x0000000516157c24 */ /* 0x000fe4000f8e0215 */
[----:B------:R-:W-:-:S02]  /*6500*/  IMAD.MOV.U32 R20, RZ, RZ, R14 ;  /* 0x000000ffff147224 */ /* 0x000fc400078e000e */
[----:B------:R-:W-:Y:S02]  /*6510*/  IMAD.IADD R21, R15, 0x1, R21 ;  /* 0x000000010f157824 */ /* 0x000fe400078e0215 */
[-C--:B-1----:R-:W-:Y:S01]  /*6520*/  IMAD R100, R13, R98.reuse, RZ ;  /* 0x000000620d647224 */ /* 0x082fe200078e02ff */
[----:B------:R-:W-:Y:S01]  /*6530*/  SHF.L.U64.HI R101, R98, 0x3, R99 ;  /* 0x0000000362657819 */ /* 0x000fe20000010263 */
[----:B------:R-:W-:-:S04]  /*6540*/  IMAD.WIDE.U32 R22, R12, R98, R20 ;  /* 0x000000620c167225 */ /* 0x000fc800078e0014 */
[----:B------:R-:W-:Y:S01]  /*6550*/  IMAD R105, R12, R99, R100 ;  /* 0x000000630c697224 */ /* 0x000fe200078e0264 */
[----:B--2---:R-:W-:Y:S01]  /*6560*/  IADD3 R22, P1, R22, R10, RZ ;  /* 0x0000000a16167210 */ /* 0x004fe20007f3e0ff */
[----:B------:R-:W-:-:S03]  /*6570*/  IMAD.SHL.U32 R100, R98, 0x8, RZ ;  /* 0x0000000862647824 */ /* 0x000fc600078e00ff */
[----:B------:R-:W-:Y:S01]  /*6580*/  IADD3.X R23, R11, R23, R105, P1, !PT ;  /* 0x000000170b177210 */ /* 0x000fe20000ffe469 */
[----:B------:R-:W-:Y:S08]  /*6590*/  @P3 BRA `(.L_x_65) ;  /* 0x0000000000043947 */ /* 0x000ff00003800000 */
[----:B------:R1:W5:Y:S02]  /*65a0*/  LDG.E.U8 R95, desc[UR36][R22.64] ;  /* 0x00000024165f7981 */ /* 0x000364000c1e1100 */
.L_x_65:
[----:B------:R-:W-:Y:S05]  /*65b0*/  BSYNC B1 ;  /* 0x0000000000017941 */ /* 0x000fea0003800000 */
.L_x_64:
[----:B-----5:R-:W-:Y:S01]  /*65c0*/  LOP3.LUT R104, R95, 0xffff, RZ, 0xc0, !PT ;  /* 0x0000ffff5f687812 */ /* 0x020fe200078ec0ff */
[----:B------:R-:W-:Y:S01]  /*65d0*/  IMAD.WIDE.U32 R102, R12, R98, R100 ;  /* 0x000000620c667225 */ /* 0x000fe200078e0064 */
[----:B------:R-:W-:Y:S01]  /*65e0*/  ISETP.LT.OR P4, PT, R3, 0x2, !P0 ;  /* 0x000000020300780c */ /* 0x000fe20004781670 */
[----:B------:R-:W-:Y:S01]  /*65f0*/  BSSY B1, `(.L_x_66) ;  /* 0x000000e000017945 */ /* 0x000fe20003800000 */
[----:B------:R-:W-:Y:S01]  /*6600*/  PRMT R104, R104, 0x8880, RZ ;  /* 0x0000888068687816 */ /* 0x000fe200000000ff */
[----:B------:R-:W-:Y:S01]  /*6610*/  IMAD.IADD R103, R105, 0x1, R103 ;  /* 0x0000000169677824 */ /* 0x000fe200078e0267 */
[----:B------:R-:W-:Y:S02]  /*6620*/  IADD3 R102, P2, P5, R14, R10, R102 ;  /* 0x0000000a0e667210 */ /* 0x000fe40007d5e066 */
[----:B------:R-:W-:Y:S01]  /*6630*/  ISETP.GE.AND P1, PT, R88, 0x9, PT ;  /* 0x000000095800780c */ /* 0x000fe20003f26270 */
[----:B------:R-:W-:Y:S01]  /*6640*/  IMAD R105, R104, R89, RZ ;  /* 0x0000005968697224 */ /* 0x000fe200078e02ff */
[----:B------:R-:W-:-:S02]  /*6650*/  IADD3.X R103, R21, R11, R103, P2, P5 ;  /* 0x0000000b15677210 */ /* 0x000fc400017ea467 */
[----:B------:R-:W-:Y:S01]  /*6660*/  ISETP.LT.OR P2, PT, R3, 0x1, !P1 ;  /* 0x000000010300780c */ /* 0x000fe20004f41670 */
[----:B------:R-:W-:-:S05]  /*6670*/  @!P3 IMAD R107, R56, R94, R105 ;  /* 0x0000005e386bb224 */ /* 0x000fca00078e0269 */
[----:B------:R2:W-:Y:S01]  /*6680*/  @!P3 STG.E.U8 desc[UR36][R96.64], R107 ;  /* 0x0000006b6000b986 */ /* 0x0005e2000c101124 */
[----:B------:R-:W-:Y:S06]  /*6690*/  @P4 BRA `(.L_x_67) ;  /* 0x00000000000c4947 */ /* 0x000fec0003800000 */
[----:B------:R-:W3:Y:S02]  /*66a0*/  LDG.E.U8 R95, desc[UR36][R22.64+0x1] ;  /* 0x00000124165f7981 */ /* 0x000ee4000c1e1100 */
[----:B---3--:R-:W-:-:S05]  /*66b0*/  PRMT R56, R95, 0x8880, RZ ;  /* 0x000088805f387816 */ /* 0x008fca00000000ff */
[----:B------:R-:W-:-:S07]  /*66c0*/  IMAD R105, R56, R89, RZ ;  /* 0x0000005938697224 */ /* 0x000fce00078e02ff */
.L_x_67:
[----:B------:R-:W-:Y:S05]  /*66d0*/  BSYNC B1 ;  /* 0x0000000000017941 */ /* 0x000fea0003800000 */
.L_x_66:
[----:B------:R-:W-:Y:S01]  /*66e0*/  @!P4 IMAD R57, R57, R94, R105 ;  /* 0x0000005e3939c224 */ /* 0x000fe200078e0269 */
[----:B------:R-:W-:Y:S04]  /*66f0*/  BSSY B1, `(.L_x_68) ;  /* 0x0000006000017945 */ /* 0x000fe80003800000 */
[----:B------:R3:W-:Y:S01]  /*6700*/  @!P4 STG.E.U8 desc[UR36][R96.64+0x1], R57 ;  /* 0x000001396000c986 */ /* 0x0007e2000c101124 */
[----:B------:R-:W-:Y:S05]  /*6710*/  @P2 BRA `(.L_x_69) ;  /* 0x00000000000c2947 */ /* 0x000fea0003800000 */
[----:B------:R-:W4:Y:S02]  /*6720*/  LDG.E.U8 R95, desc[UR36][R102.64] ;  /* 0x00000024665f7981 */ /* 0x000f24000c1e1100 */
[----:B----4-:R-:W-:-:S05]  /*6730*/  PRMT R56, R95, 0x8880, RZ ;  /* 0x000088805f387816 */ /* 0x010fca00000000ff */
[----:B------:R-:W-:-:S07]  /*6740*/  IMAD R105, R56, R89, RZ ;  /* 0x0000005938697224 */ /* 0x000fce00078e02ff */
.L_x_69:
[----:B------:R-:W-:Y:S05]  /*6750*/  BSYNC B1 ;  /* 0x0000000000017941 */ /* 0x000fea0003800000 */
.L_x_68:
[C---:B------:R-:W-:Y:S01]  /*6760*/  ISETP.LT.OR P4, PT, R3.reuse, 0x2, !P1 ;  /* 0x000000020300780c */ /* 0x040fe20004f81670 */
[----:B---3--:R-:W-:Y:S01]  /*6770*/  @!P2 IMAD R57, R58, R94, R105 ;  /* 0x0000005e3a39a224 */ /* 0x008fe200078e0269 */
[----:B------:R-:W-:Y:S01]  /*6780*/  BSSY B1, `(.L_x_70) ;  /* 0x0000009000017945 */ /* 0x000fe20003800000 */
[C---:B------:R-:W-:Y:S02]  /*6790*/  ISETP.LT.OR P3, PT, R3.reuse, 0x9, !P0 ;  /* 0x000000090300780c */ /* 0x040fe40004761670 */
[C---:B------:R-:W-:Y:S01]  /*67a0*/  ISETP.LT.OR P5, PT, R3.reuse, 0xa, !P0 ;  /* 0x0000000a0300780c */ /* 0x040fe200047a1670 */
[----:B------:R3:W-:Y:S01]  /*67b0*/  @!P2 STG.E.U8 desc[UR36][R4.64], R57 ;  /* 0x000000390400a986 */ /* 0x0007e2000c101124 */
[----:B------:R-:W-:-:S06]  /*67c0*/  ISETP.LT.OR P2, PT, R3, 0x9, !P1 ;  /* 0x000000090300780c */ /* 0x000fcc0004f41670 */
[----:B------:R-:W-:Y:S07]  /*67d0*/  @P4 BRA `(.L_x_71) ;  /* 0x00000000000c4947 */ /* 0x000fee0003800000 */
[----:B------:R-:W4:Y:S02]  /*67e0*/  LDG.E.U8 R95, desc[UR36][R102.64+0x1] ;  /* 0x00000124665f7981 */ /* 0x000f24000c1e1100 */
[----:B----4-:R-:W-:-:S05]  /*67f0*/  PRMT R56, R95, 0x8880, RZ ;  /* 0x000088805f387816 */ /* 0x010fca00000000ff */
[----:B------:R-:W-:-:S07]  /*6800*/  IMAD R105, R56, R89, RZ ;  /* 0x0000005938697224 */ /* 0x000fce00078e02ff */
.L_x_71:
[----:B------:R-:W-:Y:S05]  /*6810*/  BSYNC B1 ;  /* 0x0000000000017941 */ /* 0x000fea0003800000 */
.L_x_70:
[----:B------:R-:W-:Y:S01]  /*6820*/  @!P4 IMAD R59, R59, R94, R105 ;  /* 0x0000005e3b3bc224 */ /* 0x000fe200078e0269 */
[----:B------:R-:W-:Y:S04]  /*6830*/  BSSY B1, `(.L_x_72) ;  /* 0x0000006000017945 */ /* 0x000fe80003800000 */
[----:B------:R4:W-:Y:S01]  /*6840*/  @!P4 STG.E.U8 desc[UR36][R4.64+0x1], R59 ;  /* 0x0000013b0400c986 */ /* 0x0009e2000c101124 */
[----:B------:R-:W-:Y:S05]  /*6850*/  @P3 BRA `(.L_x_73) ;  /* 0x00000000000c3947 */ /* 0x000fea0003800000 */
[----:B------:R-:W5:Y:S02]  /*6860*/  LDG.E.U8 R95, desc[UR36][R22.64+0x8] ;  /* 0x00000824165f7981 */ /* 0x000f64000c1e1100 */
[----:B-----5:R-:W-:-:S05]  /*6870*/  PRMT R56, R95, 0x8880, RZ ;  /* 0x000088805f387816 */ /* 0x020fca00000000ff */
[----:B------:R-:W-:-:S07]  /*6880*/  IMAD R105, R56, R89, RZ ;  /* 0x0000005938697224 */ /* 0x000fce00078e02ff */
.L_x_73:
[----:B------:R-:W-:Y:S05]  /*6890*/  BSYNC B1 ;  /* 0x0000000000017941 */ /* 0x000fea0003800000 */
.L_x_72:
[----:B---3--:R-:W-:Y:S01]  /*68a0*/  @!P3 IMAD R57, R60, R94, R105 ;  /* 0x0000005e3c39b224 */ /* 0x008fe200078e0269 */
[----:B------:R-:W-:Y:S04]  /*68b0*/  BSSY B1, `(.L_x_74) ;  /* 0x0000006000017945 */ /* 0x000fe80003800000 */
[----:B------:R3:W-:Y:S01]  /*68c0*/  @!P3 STG.E.U8 desc[UR36][R96.64+0x8], R57 ;  /* 0x000008396000b986 */ /* 0x0007e2000c101124 */
[----:B------:R-:W-:Y:S05]  /*68d0*/  @P5 BRA `(.L_x_75) ;  /* 0x00000000000c5947 */ /* 0x000fea0003800000 */
[----:B------:R-:W5:Y:S02]  /*68e0*/  LDG.E.U8 R95, desc[UR36][R22.64+0x9] ;  /* 0x00000924165f7981 */ /* 0x000f64000c1e1100 */
[----:B-----5:R-:W-:-:S05]  /*68f0*/  PRMT R56, R95, 0x8880, RZ ;  /* 0x000088805f387816 */ /* 0x020fca00000000ff */
[----:B------:R-:W-:-:S07]  /*6900*/  IMAD R105, R56, R89, RZ ;  /* 0x0000005938697224 */ /* 0x000fce00078e02ff */
.L_x_75:
[----:B------:R-:W-:Y:S05]  /*6910*/  BSYNC B1 ;  /* 0x0000000000017941 */ /* 0x000fea0003800000 */
.L_x_74:
[----:B------:R-:W-:Y:S01]  /*6920*/  @!P5 IMAD R61, R61, R94, R105 ;  /* 0x0000005e3d3dd224 */ /* 0x000fe200078e0269 */
[----:B------:R-:W-:Y:S04]  /*6930*/  BSSY B1, `(.L_x_76) ;  /* 0x0000006000017945 */ /* 0x000fe80003800000 */
[----:B------:R0:W-:Y:S01]  /*6940*/  @!P5 STG.E.U8 desc[UR36][R96.64+0x9], R61 ;  /* 0x0000093d6000d986 */ /* 0x0001e2000c101124 */
[----:B------:R-:W-:Y:S05]  /*6950*/  @P2 BRA `(.L_x_77) ;  /* 0x00000000000c2947 */ /* 0x000fea0003800000 */
[----:B------:R-:W5:Y:S02]  /*6960*/  LDG.E.U8 R95, desc[UR36][R102.64+0x8] ;  /* 0x00000824665f7981 */ /* 0x000f64000c1e1100 */
[----:B-----5:R-:W-:-:S05]  /*6970*/  PRMT R56, R95, 0x8880, RZ ;  /* 0x000088805f387816 */ /* 0x020fca00000000ff */
[----:B------:R-:W-:-:S07]  /*6980*/  IMAD R105, R56, R89, RZ ;  /* 0x0000005938697224 */ /* 0x000fce00078e02ff */
.L_x_77:
[----:B------:R-:W-:Y:S05]  /*6990*/  BSYNC B1 ;  /* 0x0000000000017941 */ /* 0x000fea0003800000 */
.L_x_76:
        /* <DEDUP_REMOVED lines=8> */
[----:B------:R-:W5:Y:S02]  /*6a20*/  LDG.E.U8 R95, desc[UR36][R102.64+0x9] ;  /* 0x00000924665f7981 */ /* 0x000f64000c1e1100 */
[----:B-----5:R-:W-:-:S05]  /*6a30*/  PRMT R56, R95, 0x8880, RZ ;  /* 0x000088805f387816 */ /* 0x020fca00000000ff */
[----:B------:R-:W-:-:S07]  /*6a40*/  IMAD R105, R56, R89, RZ ;  /* 0x0000005938697224 */ /* 0x000fce00078e02ff */
.L_x_79:
[----:B------:R-:W-:Y:S05]  /*6a50*/  BSYNC B1 ;  /* 0x0000000000017941 */ /* 0x000fea0003800000 */
.L_x_78:
[----:B------:R-:W-:Y:S01]  /*6a60*/  @!P4 IMAD R63, R63, R94, R105 ;  /* 0x0000005e3f3fc224 */ /* 0x000fe200078e0269 */
[----:B------:R-:W-:Y:S04]  /*6a70*/  BSSY B1, `(.L_x_80) ;  /* 0x0000006000017945 */ /* 0x000fe80003800000 */
[----:B------:R0:W-:Y:S01]  /*6a80*/  @!P4 STG.E.U8 desc[UR36][R4.64+0x9], R63 ;  /* 0x0000093f0400c986 */ /* 0x0001e2000c101124 */
[----:B------:R-:W-:Y:S05]  /*6a90*/  @P3 BRA `(.L_x_81) ;  /* 0x00000000000c3947 */ /* 0x000fea0003800000 */
[----:B------:R-:W5:Y:S02]  /*6aa0*/  LDG.E.U8 R95, desc[UR36][R22.64+0x10] ;  /* 0x00001024165f7981 */ /* 0x000f64000c1e1100 */
[----:B-----5:R-:W-:-:S05]  /*6ab0*/  PRMT R56, R95, 0x8880, RZ ;  /* 0x000088805f387816 */ /* 0x020fca00000000ff */
[----:B------:R-:W-:-:S07]  /*6ac0*/  IMAD R105, R56, R89, RZ ;  /* 0x0000005938697224 */ /* 0x000fce00078e02ff */
.L_x_81:
[----:B------:R-:W-:Y:S05]  /*6ad0*/  BSYNC B1 ;  /* 0x0000000000017941 */ /* 0x000fea0003800000 */
.L_x_80:
[----:B---3--:R-:W-:Y:S01]  /*6ae0*/  @!P3 IMAD R57, R64, R94, R105 ;  /* 0x0000005e4039b224 */ /* 0x008fe200078e0269 */
[----:B------:R-:W-:Y:S04]  /*6af0*/  BSSY B1, `(.L_x_82) ;  /* 0x0000006000017945 */ /* 0x000fe80003800000 */
[----:B------:R3:W-:Y:S01]  /*6b00*/  @!P3 STG.E.U8 desc[UR36][R96.64+0x10], R57 ;  /* 0x000010396000b986 */ /* 0x0007e2000c101124 */
[----:B------:R-:W-:Y:S05]  /*6b10*/  @P5 BRA `(.L_x_83) ;  /* 0x00000000000c5947 */ /* 0x000fea0003800000 */
[----:B------:R-:W5:Y:S02]  /*6b20*/  LDG.E.U8 R95, desc[UR36][R22.64+0x11] ;  /* 0x00001124165f7981 */ /* 0x000f64000c1e1100 */
[----:B-----5:R-:W-:-:S05]  /*6b30*/  PRMT R56, R95, 0x8880, RZ ;  /* 0x000088805f387816 */ /* 0x020fca00000000ff */
[----:B------:R-:W-:-:S07]  /*6b40*/  IMAD R105, R56, R89, RZ ;  /* 0x0000005938697224 */ /* 0x000fce00078e02ff */
.L_x_83:
[----:B------:R-:W-:Y:S05]  /*6b50*/  BSYNC B1 ;  /* 0x0000000000017941 */ /* 0x000fea0003800000 */
.L_x_82:
[----:B------:R-:W-:Y:S01]  /*6b60*/  @!P5 IMAD R65, R65, R94, R105 ;  /* 0x0000005e4141d224 */ /* 0x000fe200078e0269 */
[----:B------:R-:W-:Y:S04]  /*6b70*/  BSSY B1, `(.L_x_84) ;  /* 0x0000006000017945 */ /* 0x000fe80003800000 */
[----:B------:R0:W-:Y:S01]  /*6b80*/  @!P5 STG.E.U8 desc[UR36][R96.64+0x11], R65 ;  /* 0x000011416000d986 */ /* 0x0001e2000c101124 */
[----:B------:R-:W-:Y:S05]  /*6b90*/  @P2 BRA `(.L_x_85) ;  /* 0x00000000000c2947 */ /* 0x000fea0003800000 */
[----:B------:R-:W5:Y:S02]  /*6ba0*/  LDG.E.U8 R95, desc[UR36][R102.64+0x10] ;  /* 0x00001024665f7981 */ /* 0x000f64000c1e1100 */
[----:B-----5:R-:W-:-:S05]  /*6bb0*/  PRMT R56, R95, 0x8880, RZ ;  /* 0x000088805f387816 */ /* 0x020fca00000000ff */
[----:B------:R-:W-:-:S07]  /*6bc0*/  IMAD R105, R56, R89, RZ ;  /* 0x0000005938697224 */ /* 0x000fce00078e02ff */
.L_x_85:
[----:B------:R-:W-:Y:S05]  /*6bd0*/  BSYNC B1 ;  /* 0x0000000000017941 */ /* 0x000fea0003800000 */
.L_x_84:
        /* <DEDUP_REMOVED lines=11> */
.L_x_87:
[----:B------:R-:W-:Y:S05]  /*6c90*/  BSYNC B1 ;  /* 0x0000000000017941 */ /* 0x000fea0003800000 */
.L_x_86:
[----:B------:R-:W-:Y:S01]  /*6ca0*/  @!P4 IMAD R67, R67, R94, R105 ;  /* 0x0000005e4343c224 */ /* 0x000fe200078e0269 */
[----:B------:R-:W-:Y:S04]  /*6cb0*/  BSSY B1, `(.L_x_88) ;  /* 0x0000006000017945 */ /* 0x000fe80003800000 */
[----:B------:R0:W-:Y:S01]  /*6cc0*/  @!P4 STG.E.U8 desc[UR36][R4.64+0x11], R67 ;  /* 0x000011430400c986 */ /* 0x0001e2000c101124 */
[----:B------:R-:W-:Y:S05]  /*6cd0*/  @P3 BRA `(.L_x_89) ;  /* 0x00000000000c3947 */ /* 0x000fea0003800000 */
[----:B------:R-:W5:Y:S02]  /*6ce0*/  LDG.E.U8 R95, desc[UR36][R22.64+0x18] ;  /* 0x00001824165f7981 */ /* 0x000f64000c1e1100 */
[----:B-----5:R-:W-:-:S05]  /*6cf0*/  PRMT R56, R95, 0x8880, RZ ;  /* 0x000088805f387816 */ /* 0x020fca00000000ff */
[----:B------:R-:W-:-:S07]  /*6d00*/  IMAD R105, R56, R89, RZ ;  /* 0x0000005938697224 */ /* 0x000fce00078e02ff */
.L_x_89:
[----:B------:R-:W-:Y:S05]  /*6d10*/  BSYNC B1 ;  /* 0x0000000000017941 */ /* 0x000fea0003800000 */
.L_x_88:
[----:B---3--:R-:W-:Y:S01]  /*6d20*/  @!P3 IMAD R57, R68, R94, R105 ;  /* 0x0000005e4439b224 */ /* 0x008fe200078e0269 */
[----:B------:R-:W-:Y:S04]  /*6d30*/  BSSY B1, `(.L_x_90) ;  /* 0x0000006000017945 */ /* 0x000fe80003800000 */
[----:B------:R3:W-:Y:S01]  /*6d40*/  @!P3 STG.E.U8 desc[UR36][R96.64+0x18], R57 ;  /* 0x000018396000b986 */ /* 0x0007e2000c101124 */
[----:B------:R-:W-:Y:S05]  /*6d50*/  @P5 BRA `(.L_x_91) ;  /* 0x00000000000c5947 */ /* 0x000fea0003800000 */
[----:B------:R-:W5:Y:S02]  /*6d60*/  LDG.E.U8 R95, desc[UR36][R22.64+0x19] ;  /* 0x00001924165f7981 */ /* 0x000f64000c1e1100 */
[----:B-----5:R-:W-:-:S05]  /*6d70*/  PRMT R56, R95, 0x8880, RZ ;  /* 0x000088805f387816 */ /* 0x020fca00000000ff */
[----:B------:R-:W-:-:S07]  /*6d80*/  IMAD R105, R56, R89, RZ ;  /* 0x0000005938697224 */ /* 0x000fce00078e02ff */
.L_x_91:
[----:B------:R-:W-:Y:S05]  /*6d90*/  BSYNC B1 ;  /* 0x0000000000017941 */ /* 0x000fea0003800000 */
.L_x_90:
[----:B------:R-:W-:Y:S01]  /*6da0*/  @!P5 IMAD R69, R69, R94, R105 ;  /* 0x0000005e4545d224 */ /* 0x000fe200078e0269 */
[----:B------:R-:W-:Y:S04]  /*6db0*/  BSSY B1, `(.L_x_92) ;  /* 0x0000006000017945 */ /* 0x000fe80003800000 */
[----:B------:R0:W-:Y:S01]  /*6dc0*/  @!P5 STG.E.U8 desc[UR36][R96.64+0x19], R69 ;  /* 0x000019456000d986 */ /* 0x0001e2000c101124 */
[----:B------:R-:W-:Y:S05]  /*6dd0*/  @P2 BRA `(.L_x_93) ;  /* 0x00000000000c2947 */ /* 0x000fea0003800000 */
[----:B------:R-:W5:Y:S02]  /*6de0*/  LDG.E.U8 R95, desc[UR36][R102.64+0x18] ;  /* 0x00001824665f7981 */ /* 0x000f64000c1e1100 */
[----:B-----5:R-:W-:-:S05]  /*6df0*/  PRMT R56, R95, 0x8880, RZ ;  /* 0x000088805f387816 */ /* 0x020fca00000000ff */
[----:B------:R-:W-:-:S07]  /*6e00*/  IMAD R105, R56, R89, RZ ;  /* 0x0000005938697224 */ /* 0x000fce00078e02ff */
.L_x_93:
[----:B------:R-:W-:Y:S05]  /*6e10*/  BSYNC B1 ;  /* 0x0000000000017941 */ /* 0x000fea0003800000 */
.L_x_92:
        /* <DEDUP_REMOVED lines=11> */
.L_x_95:
[----:B------:R-:W-:Y:S05]  /*6ed0*/  BSYNC B1 ;  /* 0x0000000000017941 */ /* 0x000fea0003800000 */
.L_x_94:
[----:B------:R-:W-:Y:S01]  /*6ee0*/  @!P4 IMAD R71, R71, R94, R105 ;  /* 0x0000005e4747c224 */ /* 0x000fe200078e0269 */
[----:B------:R-:W-:Y:S04]  /*6ef0*/  BSSY B1, `(.L_x_96) ;  /* 0x0000006000017945 */ /* 0x000fe80003800000 */
[----:B------:R0:W-:Y:S01]  /*6f00*/  @!P4 STG.E.U8 desc[UR36][R4.64+0x19], R71 ;  /* 0x000019470400c986 */ /* 0x0001e2000c101124 */
[----:B------:R-:W-:Y:S05]  /*6f10*/  @P3 BRA `(.L_x_97) ;  /* 0x00000000000c3947 */ /* 0x000fea0003800000 */
[----:B------:R-:W5:Y:S02]  /*6f20*/  LDG.E.U8 R95, desc[UR36][R22.64+0x20] ;  /* 0x00002024165f7981 */ /* 0x000f64000c1e1100 */
[----:B-----5:R-:W-:-:S05]  /*6f30*/  PRMT R56, R95, 0x8880, RZ ;  /* 0x000088805f387816 */ /* 0x020fca00000000ff */
[----:B------:R-:W-:-:S07]  /*6f40*/  IMAD R105, R56, R89, RZ ;  /* 0x0000005938697224 */ /* 0x000fce00078e02ff */
.L_x_97:
[----:B------:R-:W-:Y:S05]  /*6f50*/  BSYNC B1 ;  /* 0x0000000000017941 */ /* 0x000fea0003800000 */
.L_x_96:
[----:B---3--:R-:W-:Y:S01]  /*6f60*/  @!P3 IMAD R57, R72, R94, R105 ;  /* 0x0000005e4839b224 */ /* 0x008fe200078e0269 */
[----:B------:R-:W-:Y:S04]  /*6f70*/  BSSY B1, `(.L_x_98) ;  /* 0x0000006000017945 */ /* 0x000fe80003800000 */
[----:B------:R3:W-:Y:S01]  /*6f80*/  @!P3 STG.E.U8 desc[UR36][R96.64+0x20], R57 ;  /* 0x000020396000b986 */ /* 0x0007e2000c101124 */
[----:B------:R-:W-:Y:S05]  /*6f90*/  @P5 BRA `(.L_x_99) ;  /* 0x00000000000c5947 */ /* 0x000fea0003800000 */
[----:B------:R-:W5:Y:S02]  /*6fa0*/  LDG.E.U8 R95, desc[UR36][R22.64+0x21] ;  /* 0x00002124165f7981 */ /* 0x000f64000c1e1100 */
[----:B-----5:R-:W-:-:S05]  /*6fb0*/  PRMT R56, R95, 0x8880, RZ ;  /* 0x000088805f387816 */ /* 0x020fca00000000ff */
[----:B------:R-:W-:-:S07]  /*6fc0*/  IMAD R105, R56, R89, RZ ;  /* 0x0000005938697224 */ /* 0x000fce00078e02ff */
.L_x_99:
[----:B------:R-:W-:Y:S05]  /*6fd0*/  BSYNC B1 ;  /* 0x0000000000017941 */ /* 0x000fea0003800000 */
.L_x_98:
[----:B------:R-:W-:Y:S01]  /*6fe0*/  @!P5 IMAD R73, R73, R94, R105 ;  /* 0x0000005e4949d224 */ /* 0x000fe200078e0269 */
[----:B------:R-:W-:Y:S04]  /*6ff0*/  BSSY B1, `(.L_x_100) ;  /* 0x0000006000017945 */ /* 0x000fe80003800000 */
[----:B------:R0:W-:Y:S01]  /*7000*/  @!P5 STG.E.U8 desc[UR36][R96.64+0x21], R73 ;  /* 0x000021496000d986 */ /* 0x0001e2000c101124 */
[----:B------:R-:W-:Y:S05]  /*7010*/  @P2 BRA `(.L_x_101) ;  /* 0x00000000000c2947 */ /* 0x000fea0003800000 */
[----:B------:R-:W5:Y:S02]  /*7020*/  LDG.E.U8 R95, desc[UR36][R102.64+0x20] ;  /* 0x00002024665f7981 */ /* 0x000f64000c1e1100 */
[----:B-----5:R-:W-:-:S05]  /*7030*/  PRMT R56, R95, 0x8880, RZ ;  /* 0x000088805f387816 */ /* 0x020fca00000000ff */
[----:B------:R-:W-:-:S07]  /*7040*/  IMAD R105, R56, R89, RZ ;  /* 0x0000005938697224 */ /* 0x000fce00078e02ff */
.L_x_101:
[----:B------:R-:W-:Y:S05]  /*7050*/  BSYNC B1 ;  /* 0x0000000000017941 */ /* 0x000fea0003800000 */
.L_x_100:
        /* <DEDUP_REMOVED lines=11> */
.L_x_103:
[----:B------:R-:W-:Y:S05]  /*7110*/  BSYNC B1 ;  /* 0x0000000000017941 */ /* 0x000fea0003800000 */
.L_x_102:
[----:B------:R-:W-:Y:S01]  /*7120*/  @!P4 IMAD R75, R75, R94, R105 ;  /* 0x0000005e4b4bc224 */ /* 0x000fe200078e0269 */
[----:B------:R-:W-:Y:S04]  /*7130*/  BSSY B1, `(.L_x_104) ;  /* 0x0000006000017945 */ /* 0x000fe80003800000 */
[----:B------:R0:W-:Y:S01]  /*7140*/  @!P4 STG.E.U8 desc[UR36][R4.64+0x21], R75 ;  /* 0x0000214b0400c986 */ /* 0x0001e2000c101124 */
[----:B------:R-:W-:Y:S05]  /*7150*/  @P3 BRA `(.L_x_105) ;  /* 0x00000000000c3947 */ /* 0x000fea0003800000 */
[----:B------:R-:W5:Y:S02]  /*7160*/  LDG.E.U8 R95, desc[UR36][R22.64+0x28] ;  /* 0x00002824165f7981 */ /* 0x000f64000c1e1100 */
[----:B-----5:R-:W-:-:S05]  /*7170*/  PRMT R56, R95, 0x8880, RZ ;  /* 0x000088805f387816 */ /* 0x020fca00000000ff */
[----:B------:R-:W-:-:S07]  /*7180*/  IMAD R105, R56, R89, RZ ;  /* 0x0000005938697224 */ /* 0x000fce00078e02ff */
.L_x_105:
[----:B------:R-:W-:Y:S05]  /*7190*/  BSYNC B1 ;  /* 0x0000000000017941 */ /* 0x000fea0003800000 */
.L_x_104:
[----:B---3--:R-:W-:Y:S01]  /*71a0*/  @!P3 IMAD R57, R76, R94, R105 ;  /* 0x0000005e4c39b224 */ /* 0x008fe200078e0269 */
[----:B------:R-:W-:Y:S04]  /*71b0*/  BSSY B1, `(.L_x_106) ;  /* 0x0000006000017945 */ /* 0x000fe80003800000 */
[----:B------:R3:W-:Y:S01]  /*71c0*/  @!P3 STG.E.U8 desc[UR36][R96.64+0x28], R57 ;  /* 0x000028396000b986 */ /* 0x0007e2000c101124 */
[----:B------:R-:W-:Y:S05]  /*71d0*/  @P5 BRA `(.L_x_107) ;  /* 0x00000000000c5947 */ /* 0x000fea0003800000 */
[----:B------:R-:W5:Y:S02]  /*71e0*/  LDG.E.U8 R95, desc[UR36][R22.64+0x29] ;  /* 0x00002924165f7981 */ /* 0x000f64000c1e1100 */
[----:B-----5:R-:W-:-:S05]  /*71f0*/  PRMT R56, R95, 0x8880, RZ ;  /* 0x000088805f387816 */ /* 0x020fca00000000ff */
[----:B------:R-:W-:-:S07]  /*7200*/  IMAD R105, R56, R89, RZ ;  /* 0x0000005938697224 */ /* 0x000fce00078e02ff */
.L_x_107:
[----:B------:R-:W-:Y:S05]  /*7210*/  BSYNC B1 ;  /* 0x0000000000017941 */ /* 0x000fea0003800000 */
.L_x_106:
[----:B------:R-:W-:Y:S01]  /*7220*/  @!P5 IMAD R77, R77, R94, R105 ;  /* 0x0000005e4d4dd224 */ /* 0x000fe200078e0269 */
[----:B------:R-:W-:Y:S04]  /*7230*/  BSSY B1, `(.L_x_108) ;  /* 0x0000006000017945 */ /* 0x000fe80003800000 */
[----:B------:R0:W-:Y:S01]  /*7240*/  @!P5 STG.E.U8 desc[UR36][R96.64+0x29], R77 ;  /* 0x0000294d6000d986 */ /* 0x0001e2000c101124 */
[----:B------:R-:W-:Y:S05]  /*7250*/  @P2 BRA `(.L_x_109) ;  /* 0x00000000000c2947 */ /* 0x000fea0003800000 */
[----:B------:R-:W5:Y:S02]  /*7260*/  LDG.E.U8 R95, desc[UR36][R102.64+0x28] ;  /* 0x00002824665f7981 */ /* 0x000f64000c1e1100 */
[----:B-----5:R-:W-:-:S05]  /*7270*/  PRMT R56, R95, 0x8880, RZ ;  /* 0x000088805f387816 */ /* 0x020fca00000000ff */
[----:B------:R-:W-:-:S07]  /*7280*/  IMAD R105, R56, R89, RZ ;  /* 0x0000005938697224 */ /* 0x000fce00078e02ff */
.L_x_109:
[----:B------:R-:W-:Y:S05]  /*7290*/  BSYNC B1 ;  /* 0x0000000000017941 */ /* 0x000fea0003800000 */
.L_x_108:
        /* <DEDUP_REMOVED lines=11> */
.L_x_111:
[----:B------:R-:W-:Y:S05]  /*7350*/  BSYNC B1 ;  /* 0x0000000000017941 */ /* 0x000fea0003800000 */
.L_x_110:
[----:B------:R-:W-:Y:S01]  /*7360*/  @!P4 IMAD R79, R79, R94, R105 ;  /* 0x0000005e4f4fc224 */ /* 0x000fe200078e0269 */
[----:B------:R-:W-:Y:S04]  /*7370*/  BSSY B1, `(.L_x_112) ;  /* 0x0000006000017945 */ /* 0x000fe80003800000 */
[----:B------:R0:W-:Y:S01]  /*7380*/  @!P4 STG.E.U8 desc[UR36][R4.64+0x29], R79 ;  /* 0x0000294f0400c986 */ /* 0x0001e2000c101124 */
[----:B------:R-:W-:Y:S05]  /*7390*/  @P3 BRA `(.L_x_113) ;  /* 0x00000000000c3947 */ /* 0x000fea0003800000 */
[----:B------:R-:W5:Y:S02]  /*73a0*/  LDG.E.U8 R95, desc[UR36][R22.64+0x30] ;  /* 0x00003024165f7981 */ /* 0x000f64000c1e1100 */
[----:B-----5:R-:W-:-:S05]  /*73b0*/  PRMT R56, R95, 0x8880, RZ ;  /* 0x000088805f387816 */ /* 0x020fca00000000ff */
[----:B------:R-:W-:-:S07]  /*73c0*/  IMAD R105, R56, R89, RZ ;  /* 0x0000005938697224 */ /* 0x000fce00078e02ff */
.L_x_113:
[----:B------:R-:W-:Y:S05]  /*73d0*/  BSYNC B1 ;  /* 0x0000000000017941 */ /* 0x000fea0003800000 */
.L_x_112:
[----:B---3--:R-:W-:Y:S01]  /*73e0*/  @!P3 IMAD R57, R80, R94, R105 ;  /* 0x0000005e5039b224 */ /* 0x008fe200078e0269 */
[----:B------:R-:W-:Y:S04]  /*73f0*/  BSSY B1, `(.L_x_114) ;  /* 0x0000006000017945 */ /* 0x000fe80003800000 */
[----:B------:R3:W-:Y:S01]  /*7400*/  @!P3 STG.E.U8 desc[UR36][R96.64+0x30], R57 ;  /* 0x000030396000b986 */ /* 0x0007e2000c101124 */
[----:B------:R-:W-:Y:S05]  /*7410*/  @P5 BRA `(.L_x_115) ;  /* 0x00000000000c5947 */ /* 0x000fea0003800000 */
[----:B------:R-:W5:Y:S02]  /*7420*/  LDG.E.U8 R95, desc[UR36][R22.64+0x31] ;  /* 0x00003124165f7981 */ /* 0x000f64000c1e1100 */
[----:B-----5:R-:W-:-:S05]  /*7430*/  PRMT R56, R95, 0x8880, RZ ;  /* 0x000088805f387816 */ /* 0x020fca00000000ff */
[----:B------:R-:W-:-:S07]  /*7440*/  IMAD R105, R56, R89, RZ ;  /* 0x0000005938697224 */ /* 0x000fce00078e02ff */
.L_x_115:
[----:B------:R-:W-:Y:S05]  /*7450*/  BSYNC B1 ;  /* 0x0000000000017941 */ /* 0x000fea0003800000 */
.L_x_114:
[----:B------:R-:W-:Y:S01]  /*7460*/  @!P5 IMAD R81, R81, R94, R105 ;  /* 0x0000005e5151d224 */ /* 0x000fe200078e0269 */
[----:B------:R-:W-:Y:S04]  /*7470*/  BSSY B1, `(.L_x_116) ;  /* 0x0000006000017945 */ /* 0x000fe80003800000 */
[----:B------:R0:W-:Y:S01]  /*7480*/  @!P5 STG.E.U8 desc[UR36][R96.64+0x31], R81 ;  /* 0x000031516000d986 */ /* 0x0001e2000c101124 */
[----:B------:R-:W-:Y:S05]  /*7490*/  @P2 BRA `(.L_x_117) ;  /* 0x00000000000c2947 */ /* 0x000fea0003800000 */
[----:B------:R-:W5:Y:S02]  /*74a0*/  LDG.E.U8 R95, desc[UR36][R102.64+0x30] ;  /* 0x00003024665f7981 */ /* 0x000f64000c1e1100 */
[----:B-----5:R-:W-:-:S05]  /*74b0*/  PRMT R56, R95, 0x8880, RZ ;  /* 0x000088805f387816 */ /* 0x020fca00000000ff */
[----:B------:R-:W-:-:S07]  /*74c0*/  IMAD R105, R56, R89, RZ ;  /* 0x0000005938697224 */ /* 0x000fce00078e02ff */
.L_x_117:
[----:B------:R-:W-:Y:S05]  /*74d0*/  BSYNC B1 ;  /* 0x0000000000017941 */ /* 0x000fea0003800000 */
.L_x_116:
[C---:B------:R-:W-:Y:S01]  /*74e0*/  ISETP.LT.OR P4, PT, R3.reuse, 0x32, !P1 ;  /* 0x000000320300780c */ /* 0x040fe20004f81670 */
[----:B---3--:R-:W-:Y:S01]  /*74f0*/  @!P2 IMAD R57, R82, R94, R105 ;  /* 0x0000005e5239a224 */ /* 0x008fe200078e0269 */
[----:B------:R-:W-:Y:S01]  /*7500*/  BSSY B1, `(.L_x_118) ;  /* 0x000000b000017945 */ /* 0x000fe20003800000 */
[C---:B------:R-:W-:Y:S02]  /*7510*/  ISETP.LT.OR P3, PT, R3.reuse, 0x39, !P0 ;  /* 0x000000390300780c */ /* 0x040fe40004761670 */
[----:B----4-:R-:W-:Y:S01]  /*7520*/  IADD3 R59, P5, R12, 0x80, RZ ;  /* 0x000000800c3b7810 */ /* 0x010fe20007fbe0ff */
[----:B------:R3:W-:Y:S01]  /*7530*/  @!P2 STG.E.U8 desc[UR36][R4.64+0x30], R57 ;  /* 0x000030390400a986 */ /* 0x0007e2000c101124 */
[C---:B------:R-:W-:Y:S02]  /*7540*/  ISETP.LT.OR P2, PT, R3.reuse, 0x39, !P1 ;  /* 0x000000390300780c */ /* 0x040fe40004f41670 */
[C---:B------:R-:W-:Y:S02]  /*7550*/  ISETP.LT.OR P0, PT, R3.reuse, 0x3a, !P0 ;  /* 0x0000003a0300780c */ /* 0x040fe40004701670 */
[----:B------:R-:W-:-:S02]  /*7560*/  ISETP.LT.OR P1, PT, R3, 0x3a, !P1 ;  /* 0x0000003a0300780c */ /* 0x000fc40004f21670 */
[----:B------:R-:W-:Y:S11]  /*7570*/  @P4 BRA `(.L_x_119) ;  /* 0x00000000000c4947 */ /* 0x000ff60003800000 */
[----:B------:R-:W4:Y:S02]  /*7580*/  LDG.E.U8 R95, desc[UR36][R102.64+0x31] ;  /* 0x00003124665f7981 */ /* 0x000f24000c1e1100 */
[----:B----4-:R-:W-:-:S05]  /*7590*/  PRMT R56, R95, 0x8880, RZ ;  /* 0x000088805f387816 */ /* 0x010fca00000000ff */
[----:B------:R-:W-:-:S07]  /*75a0*/  IMAD R105, R56, R89, RZ ;  /* 0x0000005938697224 */ /* 0x000fce00078e02ff */
.L_x_119:
[----:B------:R-:W-:Y:S05]  /*75b0*/  BSYNC B1 ;  /* 0x0000000000017941 */ /* 0x000fea0003800000 */
.L_x_118:
[----:B------:R-:W-:Y:S01]  /*75c0*/  @!P4 IMAD R83, R83, R94, R105 ;  /* 0x0000005e5353c224 */ /* 0x000fe200078e0269 */
[----:B------:R-:W-:Y:S04]  /*75d0*/  BSSY B1, `(.L_x_120) ;  /* 0x0000006000017945 */ /* 0x000fe80003800000 */
[----:B------:R4:W-:Y:S01]  /*75e0*/  @!P4 STG.E.U8 desc[UR36][R4.64+0x31], R83 ;  /* 0x000031530400c986 */ /* 0x0009e2000c101124 */
[----:B------:R-:W-:Y:S05]  /*75f0*/  @P3 BRA `(.L_x_121) ;  /* 0x00000000000c3947 */ /* 0x000fea0003800000 */
[----:B------:R-:W5:Y:S02]  /*7600*/  LDG.E.U8 R95, desc[UR36][R22.64+0x38] ;  /* 0x00003824165f7981 */ /* 0x000f64000c1e1100 */
[----:B-----5:R-:W-:-:S05]  /*7610*/  PRMT R56, R95, 0x8880, RZ ;  /* 0x000088805f387816 */ /* 0x020fca00000000ff */
[----:B------:R-:W-:-:S07]  /*7620*/  IMAD R105, R56, R89, RZ ;  /* 0x0000005938697224 */ /* 0x000fce00078e02ff */
.L_x_121:
[----:B------:R-:W-:Y:S05]  /*7630*/  BSYNC B1 ;  /* 0x0000000000017941 */ /* 0x000fea0003800000 */
.L_x_120:
[----:B---3--:R-:W-:Y:S01]  /*7640*/  @!P3 IMAD R57, R84, R94, R105 ;  /* 0x0000005e5439b224 */ /* 0x008fe200078e0269 */
[----:B------:R-:W-:Y:S01]  /*7650*/  BSSY B1, `(.L_x_122) ;  /* 0x0000007000017945 */ /* 0x000fe20003800000 */
[----:B------:R-:W-:-:S03]  /*7660*/  IMAD.X R13, RZ, RZ, R13, P5 ;  /* 0x000000ffff0d7224 */ /* 0x000fc600028e060d */
[----:B------:R3:W-:Y:S01]  /*7670*/  @!P3 STG.E.U8 desc[UR36][R96.64+0x38], R57 ;  /* 0x000038396000b986 */ /* 0x0007e2000c101124 */
[----:B------:R-:W-:Y:S05]  /*7680*/  @P0 BRA `(.L_x_123) ;  /* 0x00000000000c0947 */ /* 0x000fea0003800000 */
[----:B------:R-:W5:Y:S02]  /*7690*/  LDG.E.U8 R95, desc[UR36][R22.64+0x39] ;  /* 0x00003924165f7981 */ /* 0x000f64000c1e1100 */
[----:B-----5:R-:W-:-:S05]  /*76a0*/  PRMT R12, R95, 0x8880, RZ ;  /* 0x000088805f0c7816 */ /* 0x020fca00000000ff */
[----:B------:R-:W-:-:S07]  /*76b0*/  IMAD R105, R12, R89, RZ ;  /* 0x000000590c697224 */ /* 0x000fce00078e02ff */
.L_x_123:
[----:B------:R-:W-:Y:S05]  /*76c0*/  BSYNC B1 ;  /* 0x0000000000017941 */ /* 0x000fea0003800000 */
.L_x_122:
[----:B------:R-:W-:Y:S01]  /*76d0*/  @!P0 IMAD R85, R85, R94, R105 ;  /* 0x0000005e55558224 */ /* 0x000fe200078e0269 */
[----:B------:R-:W-:Y:S01]  /*76e0*/  BSSY B1, `(.L_x_124) ;  /* 0x0000007000017945 */ /* 0x000fe20003800000 */
[----:B-1----:R-:W-:-:S03]  /*76f0*/  IMAD R22, R13, R98, RZ ;  /* 0x000000620d167224 */ /* 0x002fc600078e02ff */
[----:B------:R1:W-:Y:S01]  /*7700*/  @!P0 STG.E.U8 desc[UR36][R96.64+0x39], R85 ;  /* 0x0000395560008986 */ /* 0x0003e2000c101124 */
[----:B------:R-:W-:Y:S05]  /*7710*/  @P2 BRA `(.L_x_125) ;  /* 0x00000000000c2947 */ /* 0x000fea0003800000 */
[----:B------:R-:W5:Y:S02]  /*7720*/  LDG.E.U8 R95, desc[UR36][R102.64+0x38] ;  /* 0x00003824665f7981 */ /* 0x000f64000c1e1100 */
[----:B-----5:R-:W-:-:S05]  /*7730*/  PRMT R12, R95, 0x8880, RZ ;  /* 0x000088805f0c7816 */ /* 0x020fca00000000ff */
[----:B------:R-:W-:-:S07]  /*7740*/  IMAD R105, R12, R89, RZ ;  /* 0x000000590c697224 */ /* 0x000fce00078e02ff */
.L_x_125:
[----:B------:R-:W-:Y:S05]  /*7750*/  BSYNC B1 ;  /* 0x0000000000017941 */ /* 0x000fea0003800000 */
.L_x_124:
[----:B------:R-:W-:Y:S01]  /*7760*/  @!P2 IMAD R13, R86, R94, R105 ;  /* 0x0000005e560da224 */ /* 0x000fe200078e0269 */
[----:B------:R-:W-:Y:S01]  /*7770*/  BSSY B1, `(.L_x_126) ;  /* 0x0000009000017945 */ /* 0x000fe20003800000 */
[C---:B------:R-:W-:Y:S02]  /*7780*/  IMAD R23, R59.reuse, R99, R22 ;  /* 0x000000633b177224 */ /* 0x040fe400078e0216 */
[CC--:B------:R-:W-:Y:S01]  /*7790*/  IMAD.WIDE.U32 R100, R59.reuse, R98.reuse, R100 ;  /* 0x000000623b647225 */ /* 0x0c0fe200078e0064 */
[----:B------:R0:W-:Y:S03]  /*77a0*/  @!P2 STG.E.U8 desc[UR36][R4.64+0x38], R13 ;  /* 0x0000380d0400a986 */ /* 0x0001e6000c101124 */
[----:B------:R-:W-:Y:S01]  /*77b0*/  IMAD.WIDE.U32 R98, R59, R98, R20 ;  /* 0x000000623b627225 */ /* 0x000fe200078e0014 */
[----:B------:R-:W-:Y:S06]  /*77c0*/  @P1 BRA `(.L_x_127) ;  /* 0x00000000000c1947 */ /* 0x000fec0003800000 */
[----:B------:R-:W5:Y:S02]  /*77d0*/  LDG.E.U8 R95, desc[UR36][R102.64+0x39] ;  /* 0x00003924665f7981 */ /* 0x000f64000c1e1100 */
[----:B-----5:R-:W-:-:S05]  /*77e0*/  PRMT R12, R95, 0x8880, RZ ;  /* 0x000088805f0c7816 */ /* 0x020fca00000000ff */
[----:B------:R-:W-:-:S07]  /*77f0*/  IMAD R105, R12, R89, RZ ;  /* 0x000000590c697224 */ /* 0x000fce00078e02ff */
.L_x_127:
[----:B------:R-:W-:Y:S05]  /*7800*/  BSYNC B1 ;  /* 0x0000000000017941 */ /* 0x000fea0003800000 */
.L_x_126:
[----:B------:R-:W-:Y:S01]  /*7810*/  @!P1 IMAD R87, R87, R94, R105 ;  /* 0x0000005e57579224 */ /* 0x000fe200078e0269 */
[----:B------:R-:W-:Y:S01]  /*7820*/  ISETP.GE.AND P2, PT, R88, 0x81, PT ;  /* 0x000000815800780c */ /* 0x000fe20003f46270 */
[----:B------:R-:W-:Y:S01]  /*7830*/  BSSY B1, `(.L_x_128) ;  /* 0x000000c000017945 */ /* 0x000fe20003800000 */
[----:B------:R-:W-:Y:S02]  /*7840*/  IADD3 R12, P5, R98, R10, RZ ;  /* 0x0000000a620c7210 */ /* 0x000fe40007fbe0ff */
[----:B------:R1:W-:Y:S01]  /*7850*/  @!P1 STG.E.U8 desc[UR36][R4.64+0x39], R87 ;  /* 0x0000395704009986 */ /* 0x0003e2000c101124 */
[----:B------:R-:W-:Y:S02]  /*7860*/  ISETP.LT.OR P1, PT, R3, 0x1, !P2 ;  /* 0x000000010300780c */ /* 0x000fe40005721670 */
[----:B0-----:R-:W-:Y:S02]  /*7870*/  IADD3.X R13, R11, R99, R23, P5, !PT ;  /* 0x000000630b0d7210 */ /* 0x001fe40002ffe417 */
[----:B------:R-:W-:-:S02]  /*7880*/  ISETP.GE.AND P0, PT, R88, 0x89, PT ;  /* 0x000000895800780c */ /* 0x000fc40003f06270 */
[----:B------:R-:W-:Y:S02]  /*7890*/  IADD3 R10, P4, P3, R14, R10, R100 ;  /* 0x0000000a0e0a7210 */ /* 0x000fe40007b9e064 */
[----:B------:R-:W-:-:S05]  /*78a0*/  ISETP.LT.OR P5, PT, R3, 0x2, !P2 ;  /* 0x000000020300780c */ /* 0x000fca00057a1670 */
[----:B-1----:R-:W-:Y:S08]  /*78b0*/  @P1 BRA `(.L_x_129) ;  /* 0x00000000000c1947 */ /* 0x002ff00003800000 */
[----:B------:R-:W4:Y:S02]  /*78c0*/  LDG.E.U8 R95, desc[UR36][R12.64] ;  /* 0x000000240c5f7981 */ /* 0x000f24000c1e1100 */
[----:B----4-:R-:W-:-:S05]  /*78d0*/  PRMT R4, R95, 0x8880, RZ ;  /* 0x000088805f047816 */ /* 0x010fca00000000ff */
[----:B------:R-:W-:-:S07]  /*78e0*/  IMAD R105, R4, R89, RZ ;  /* 0x0000005904697224 */ /* 0x000fce00078e02ff */
.L_x_129:
[----:B------:R-:W-:Y:S05]  /*78f0*/  BSYNC B1 ;  /* 0x0000000000017941 */ /* 0x000fea0003800000 */
.L_x_128:
[----:B----4-:R-:W-:Y:S01]  /*7900*/  @!P1 IMAD R5, R24, R94, R105 ;  /* 0x0000005e18059224 */ /* 0x010fe200078e0269 */
[----:B------:R-:W-:Y:S01]  /*7910*/  BSSY B1, `(.L_x_130) ;  /* 0x0000007000017945 */ /* 0x000fe20003800000 */
[----:B------:R-:W-:-:S03]  /*7920*/  IMAD.IADD R100, R23, 0x1, R101 ;  /* 0x0000000117647824 */ /* 0x000fc600078e0265 */
[----:B------:R0:W-:Y:S01]  /*7930*/  @!P1 STG.E.U8 desc[UR36][R6.64], R5 ;  /* 0x0000000506009986 */ /* 0x0001e2000c101124 */
[----:B------:R-:W-:Y:S05]  /*7940*/  @P5 BRA `(.L_x_131) ;  /* 0x00000000000c5947 */ /* 0x000fea0003800000 */
[----:B------:R-:W4:Y:S02]  /*7950*/  LDG.E.U8 R95, desc[UR36][R12.64+0x1] ;  /* 0x000001240c5f7981 */ /* 0x000f24000c1e1100 */
[----:B----4-:R-:W-:-:S05]  /*7960*/  PRMT R4, R95, 0x8880, RZ ;  /* 0x000088805f047816 */ /* 0x010fca00000000ff */
[----:B------:R-:W-:-:S07]  /*7970*/  IMAD R105, R4, R89, RZ ;  /* 0x0000005904697224 */ /* 0x000fce00078e02ff */
.L_x_131:
[----:B------:R-:W-:Y:S05]  /*7980*/  BSYNC B1 ;  /* 0x0000000000017941 */ /* 0x000fea0003800000 */
.L_x_130:
[----:B------:R-:W-:Y:S01]  /*7990*/  ISETP.LT.OR P1, PT, R3, 0x1, !P0 ;  /* 0x000000010300780c */ /* 0x000fe20004721670 */
[----:B------:R-:W-:Y:S01]  /*79a0*/  @!P5 IMAD R25, R25, R94, R105 ;  /* 0x0000005e1919d224 */ /* 0x000fe200078e0269 */
[----:B------:R-:W-:Y:S01]  /*79b0*/  BSSY B1, `(.L_x_132) ;  /* 0x000000a000017945 */ /* 0x000fe20003800000 */
[----:B------:R-:W-:Y:S02]  /*79c0*/  IADD3.X R11, R21, R11, R100, P4, P3 ;  /* 0x0000000b150b7210 */ /* 0x000fe400027e6464 */
[C---:B------:R-:W-:Y:S01]  /*79d0*/  ISETP.LT.OR P4, PT, R3.reuse, 0x2, !P0 ;  /* 0x000000020300780c */ /* 0x040fe20004781670 */
[----:B------:R1:W-:Y:S01]  /*79e0*/  @!P5 STG.E.U8 desc[UR36][R6.64+0x1], R25 ;  /* 0x000001190600d986 */ /* 0x0003e2000c101124 */
[C---:B------:R-:W-:Y:S02]  /*79f0*/  ISETP.LT.OR P5, PT, R3.reuse, 0x9, !P2 ;  /* 0x000000090300780c */ /* 0x040fe400057a1670 */
[----:B------:R-:W-:-:S04]  /*7a00*/  ISETP.LT.OR P3, PT, R3, 0xa, !P2 ;  /* 0x0000000a0300780c */ /* 0x000fc80005761670 */
[----:B------:R-:W-:Y:S09]  /*7a10*/  @P1 BRA `(.L_x_133) ;  /* 0x00000000000c1947 */ /* 0x000ff20003800000 */
[----:B------:R-:W4:Y:S02]  /*7a20*/  LDG.E.U8 R95, desc[UR36][R10.64] ;  /* 0x000000240a5f7981 */ /* 0x000f24000c1e1100 */
[----:B----4-:R-:W-:-:S05]  /*7a30*/  PRMT R4, R95, 0x8880, RZ ;  /* 0x000088805f047816 */ /* 0x010fca00000000ff */
[----:B------:R-:W-:-:S07]  /*7a40*/  IMAD R105, R4, R89, RZ ;  /* 0x0000005904697224 */ /* 0x000fce00078e02ff */
.L_x_133:
[----:B------:R-:W-:Y:S05]  /*7a50*/  BSYNC B1 ;  /* 0x0000000000017941 */ /* 0x000fea0003800000 */
.L_x_132:
[----:B0-----:R-:W-:Y:S01]  /*7a60*/  @!P1 IMAD R5, R26, R94, R105 ;  /* 0x0000005e1a059224 */ /* 0x001fe200078e0269 */
[----:B------:R-:W-:Y:S04]  /*7a70*/  BSSY B1, `(.L_x_134) ;  /* 0x0000006000017945 */ /* 0x000fe80003800000 */
[----:B------:R0:W-:Y:S01]  /*7a80*/  @!P1 STG.E.U8 desc[UR36][R8.64], R5 ;  /* 0x0000000508009986 */ /* 0x0001e2000c101124 */
[----:B------:R-:W-:Y:S05]  /*7a90*/  @P4 BRA `(.L_x_135) ;  /* 0x00000000000c4947 */ /* 0x000fea0003800000 */
[----:B------:R-:W4:Y:S02]  /*7aa0*/  LDG.E.U8 R95, desc[UR36][R10.64+0x1] ;  /* 0x000001240a5f7981 */ /* 0x000f24000c1e1100 */
[----:B----4-:R-:W-:-:S05]  /*7ab0*/  PRMT R4, R95, 0x8880, RZ ;  /* 0x000088805f047816 */ /* 0x010fca00000000ff */
[----:B------:R-:W-:-:S07]  /*7ac0*/  IMAD R105, R4, R89, RZ ;  /* 0x0000005904697224 */ /* 0x000fce00078e02ff */
.L_x_135:
[----:B------:R-:W-:Y:S05]  /*7ad0*/  BSYNC B1 ;  /* 0x0000000000017941 */ /* 0x000fea0003800000 */
.L_x_134:
[----:B------:R-:W-:Y:S01]  /*7ae0*/  @!P4 IMAD R27, R27, R94, R105 ;  /* 0x0000005e1b1bc224 */ /* 0x000fe200078e0269 */
[----:B------:R-:W-:Y:S04]  /*7af0*/  BSSY B1, `(.L_x_136) ;  /* 0x0000006000017945 */ /* 0x000fe80003800000 */
[----:B------:R4:W-:Y:S01]  /*7b00*/  @!P4 STG.E.U8 desc[UR36][R8.64+0x1], R27 ;  /* 0x0000011b0800c986 */ /* 0x0009e2000c101124 */
[----:B------:R-:W-:Y:S05]  /*7b10*/  @P5 BRA `(.L_x_137) ;  /* 0x00000000000c5947 */ /* 0x000fea0003800000 */
[----:B------:R-:W5:Y:S02]  /*7b20*/  LDG.E.U8 R95, desc[UR36][R12.64+0x8] ;  /* 0x000008240c5f7981 */ /* 0x000f64000c1e1100 */
[----:B-----5:R-:W-:-:S05]  /*7b30*/  PRMT R4, R95, 0x8880, RZ ;  /* 0x000088805f047816 */ /* 0x020fca00000000ff */
[----:B------:R-:W-:-:S07]  /*7b40*/  IMAD R105, R4, R89, RZ ;  /* 0x0000005904697224 */ /* 0x000fce00078e02ff */
.L_x_137:
[----:B------:R-:W-:Y:S05]  /*7b50*/  BSYNC B1 ;  /* 0x0000000000017941 */ /* 0x000fea0003800000 */
.L_x_136:
[----:B0-----:R-:W-:Y:S01]  /*7b60*/  @!P5 IMAD R5, R28, R94, R105 ;  /* 0x0000005e1c05d224 */ /* 0x001fe200078e0269 */
[----:B------:R-:W-:Y:S04]  /*7b70*/  BSSY B1, `(.L_x_138) ;  /* 0x0000006000017945 */ /* 0x000fe80003800000 */
[----:B------:R0:W-:Y:S01]  /*7b80*/  @!P5 STG.E.U8 desc[UR36][R6.64+0x8], R5 ;  /* 0x000008050600d986 */ /* 0x0001e2000c101124 */
[----:B------:R-:W-:Y:S05]  /*7b90*/  @P3 BRA `(.L_x_139) ;  /* 0x00000000000c3947 */ /* 0x000fea0003800000 */
[----:B------:R-:W5:Y:S02]  /*7ba0*/  LDG.E.U8 R95, desc[UR36][R12.64+0x9] ;  /* 0x000009240c5f7981 */ /* 0x000f64000c1e1100 */
[----:B-----5:R-:W-:-:S05]  /*7bb0*/  PRMT R4, R95, 0x8880, RZ ;  /* 0x000088805f047816 */ /* 0x020fca00000000ff */
[----:B------:R-:W-:-:S07]  /*7bc0*/  IMAD R105, R4, R89, RZ ;  /* 0x0000005904697224 */ /* 0x000fce00078e02ff */
.L_x_139:
[----:B------:R-:W-:Y:S05]  /*7bd0*/  BSYNC B1 ;  /* 0x0000000000017941 */ /* 0x000fea0003800000 */
.L_x_138:
[----:B------:R-:W-:Y:S01]  /*7be0*/  ISETP.LT.OR P5, PT, R3, 0x9, !P0 ;  /* 0x000000090300780c */ /* 0x000fe200047a1670 */
[----:B------:R-:W-:Y:S01]  /*7bf0*/  @!P3 IMAD R29, R29, R94, R105 ;  /* 0x0000005e1d1db224 */ /* 0x000fe200078e0269 */
        /* <DEDUP_REMOVED lines=9> */
.L_x_141:
[----:B------:R-:W-:Y:S05]  /*7c90*/  BSYNC B1 ;  /* 0x0000000000017941 */ /* 0x000fea0003800000 */
.L_x_140:
[----:B0-----:R-:W-:Y:S01]  /*7ca0*/  @!P5 IMAD R5, R30, R94, R105 ;  /* 0x0000005e1e05d224 */ /* 0x001fe200078e0269 */
[----:B------:R-:W-:Y:S04]  /*7cb0*/  BSSY B1, `(.L_x_142) ;  /* 0x0000006000017945 */ /* 0x000fe80003800000 */
[----:B------:R0:W-:Y:S01]  /*7cc0*/  @!P5 STG.E.U8 desc[UR36][R8.64+0x8], R5 ;  /* 0x000008050800d986 */ /* 0x0001e2000c101124 */
[----:B------:R-:W-:Y:S05]  /*7cd0*/  @P4 BRA `(.L_x_143) ;  /* 0x00000000000c4947 */ /* 0x000fea0003800000 */
[----:B------:R-:W5:Y:S02]  /*7ce0*/  LDG.E.U8 R95, desc[UR36][R10.64+0x9] ;  /* 0x000009240a5f7981 */ /* 0x000f64000c1e1100 */
[----:B-----5:R-:W-:-:S05]  /*7cf0*/  PRMT R4, R95, 0x8880, RZ ;  /* 0x000088805f047816 */ /* 0x020fca00000000ff */
[----:B------:R-:W-:-:S07]  /*7d00*/  IMAD R105, R4, R89, RZ ;  /* 0x0000005904697224 */ /* 0x000fce00078e02ff */
.L_x_143:
[----:B------:R-:W-:Y:S05]  /*7d10*/  BSYNC B1 ;  /* 0x0000000000017941 */ /* 0x000fea0003800000 */
.L_x_142:
[----:B------:R-:W-:Y:S01]  /*7d20*/  @!P4 IMAD R31, R31, R94, R105 ;  /* 0x0000005e1f1fc224 */ /* 0x000fe200078e0269 */
[----:B------:R-:W-:Y:S04]  /*7d30*/  BSSY B1, `(.L_x_144) ;  /* 0x0000006000017945 */ /* 0x000fe80003800000 */
[----:B------:R0:W-:Y:S01]  /*7d40*/  @!P4 STG.E.U8 desc[UR36][R8.64+0x9], R31 ;  /* 0x0000091f0800c986 */ /* 0x0001e2000c101124 */
[----:B------:R-:W-:Y:S05]  /*7d50*/  @P3 BRA `(.L_x_145) ;  /* 0x00000000000c3947 */ /* 0x000fea0003800000 */
[----:B------:R-:W5:Y:S02]  /*7d60*/  LDG.E.U8 R95, desc[UR36][R12.64+0x10] ;  /* 0x000010240c5f7981 */ /* 0x000f64000c1e1100 */
[----:B-----5:R-:W-:-:S05]  /*7d70*/  PRMT R4, R95, 0x8880, RZ ;  /* 0x000088805f047816 */ /* 0x020fca00000000ff */
[----:B------:R-:W-:-:S07]  /*7d80*/  IMAD R105, R4, R89, RZ ;  /* 0x0000005904697224 */ /* 0x000fce00078e02ff */
.L_x_145:
[----:B------:R-:W-:Y:S05]  /*7d90*/  BSYNC B1 ;  /* 0x0000000000017941 */ /* 0x000fea0003800000 */
.L_x_144:
[----:B0-----:R-:W-:Y:S01]  /*7da0*/  @!P3 IMAD R5, R32, R94, R105 ;  /* 0x0000005e2005b224 */ /* 0x001fe200078e0269 */
[----:B------:R-:W-:Y:S04]  /*7db0*/  BSSY B1, `(.L_x_146) ;  /* 0x0000006000017945 */ /* 0x000fe80003800000 */
[----:B------:R0:W-:Y:S01]  /*7dc0*/  @!P3 STG.E.U8 desc[UR36][R6.64+0x10], R5 ;  /* 0x000010050600b986 */ /* 0x0001e2000c101124 */
[----:B------:R-:W-:Y:S05]  /*7dd0*/  @P1 BRA `(.L_x_147) ;  /* 0x00000000000c1947 */ /* 0x000fea0003800000 */
[----:B------:R-:W5:Y:S02]  /*7de0*/  LDG.E.U8 R95, desc[UR36][R12.64+0x11] ;  /* 0x000011240c5f7981 */ /* 0x000f64000c1e1100 */
[----:B-----5:R-:W-:-:S05]  /*7df0*/  PRMT R4, R95, 0x8880, RZ ;  /* 0x000088805f047816 */ /* 0x020fca00000000ff */
[----:B------:R-:W-:-:S07]  /*7e00*/  IMAD R105, R4, R89, RZ ;  /* 0x0000005904697224 */ /* 0x000fce00078e02ff */
.L_x_147:
[----:B------:R-:W-:Y:S05]  /*7e10*/  BSYNC B1 ;  /* 0x0000000000017941 */ /* 0x000fea0003800000 */
.L_x_146:
        /* <DEDUP_REMOVED lines=11> */
.L_x_149:
[----:B------:R-:W-:Y:S05]  /*7ed0*/  BSYNC B1 ;  /* 0x0000000000017941 */ /* 0x000fea0003800000 */
.L_x_148:
[----:B0-----:R-:W-:Y:S01]  /*7ee0*/  @!P4 IMAD R5, R34, R94, R105 ;  /* 0x0000005e2205c224 */ /* 0x001fe200078e0269 */
[----:B------:R-:W-:Y:S04]  /*7ef0*/  BSSY B1, `(.L_x_150) ;  /* 0x0000006000017945 */ /* 0x000fe80003800000 */
[----:B------:R0:W-:Y:S01]  /*7f00*/  @!P4 STG.E.U8 desc[UR36][R8.64+0x10], R5 ;  /* 0x000010050800c986 */ /* 0x0001e2000c101124 */
[----:B------:R-:W-:Y:S05]  /*7f10*/  @P3 BRA `(.L_x_151) ;  /* 0x00000000000c3947 */ /* 0x000fea0003800000 */
[----:B------:R-:W5:Y:S02]  /*7f20*/  LDG.E.U8 R95, desc[UR36][R10.64+0x11] ;  /* 0x000011240a5f7981 */ /* 0x000f64000c1e1100 */
[----:B-----5:R-:W-:-:S05]  /*7f30*/  PRMT R4, R95, 0x8880, RZ ;  /* 0x000088805f047816 */ /* 0x020fca00000000ff */
[----:B------:R-:W-:-:S07]  /*7f40*/  IMAD R105, R4, R89, RZ ;  /* 0x0000005904697224 */ /* 0x000fce00078e02ff */
.L_x_151:
[----:B------:R-:W-:Y:S05]  /*7f50*/  BSYNC B1 ;  /* 0x0000000000017941 */ /* 0x000fea0003800000 */
.L_x_150:
[----:B------:R-:W-:Y:S01]  /*7f60*/  @!P3 IMAD R35, R35, R94, R105 ;  /* 0x0000005e2323b224 */ /* 0x000fe200078e0269 */
[----:B------:R-:W-:Y:S04]  /*7f70*/  BSSY B1, `(.L_x_152) ;  /* 0x0000006000017945 */ /* 0x000fe80003800000 */
[----:B------:R0:W-:Y:S01]  /*7f80*/  @!P3 STG.E.U8 desc[UR36][R8.64+0x11], R35 ;  /* 0x000011230800b986 */ /* 0x0001e2000c101124 */
[----:B------:R-:W-:Y:S05]  /*7f90*/  @P5 BRA `(.L_x_153) ;  /* 0x00000000000c5947 */ /* 0x000fea0003800000 */
[----:B------:R-:W5:Y:S02]  /*7fa0*/  LDG.E.U8 R95, desc[UR36][R12.64+0x18] ;  /* 0x000018240c5f7981 */ /* 0x000f64000c1e1100 */
[----:B-----5:R-:W-:-:S05]  /*7fb0*/  PRMT R4, R95, 0x8880, RZ ;  /* 0x000088805f047816 */ /* 0x020fca00000000ff */
[----:B------:R-:W-:-:S07]  /*7fc0*/  IMAD R105, R4, R89, RZ ;  /* 0x0000005904697224 */ /* 0x000fce00078e02ff */
.L_x_153:
[----:B------:R-:W-:Y:S05]  /*7fd0*/  BSYNC B1 ;  /* 0x0000000000017941 */ /* 0x000fea0003800000 */
.L_x_152:
[----:B0-----:R-:W-:Y:S01]  /*7fe0*/  @!P5 IMAD R5, R36, R94, R105 ;  /* 0x0000005e2405d224 */ /* 0x001fe200078e0269 */
[----:B------:R-:W-:Y:S04]  /*7ff0*/  BSSY B1, `(.L_x_154) ;  /* 0x0000006000017945 */ /* 0x000fe80003800000 */
[----:B------:R0:W-:Y:S01]  /*8000*/  @!P5 STG.E.U8 desc[UR36][R6.64+0x18], R5 ;  /* 0x000018050600d986 */ /* 0x0001e2000c101124 */
[----:B------:R-:W-:Y:S05]  /*8010*/  @P1 BRA `(.L_x_155) ;  /* 0x00000000000c1947 */ /* 0x000fea0003800000 */
[----:B------:R-:W5:Y:S02]  /*8020*/  LDG.E.U8 R95, desc[UR36][R12.64+0x19] ;  /* 0x000019240c5f7981 */ /* 0x000f64000c1e1100 */
[----:B-----5:R-:W-:-:S05]  /*8030*/  PRMT R4, R95, 0x8880, RZ ;  /* 0x000088805f047816 */ /* 0x020fca00000000ff */
[----:B------:R-:W-:-:S07]  /*8040*/  IMAD R105, R4, R89, RZ ;  /* 0x0000005904697224 */ /* 0x000fce00078e02ff */
.L_x_155:
[----:B------:R-:W-:Y:S05]  /*8050*/  BSYNC B1 ;  /* 0x0000000000017941 */ /* 0x000fea0003800000 */
.L_x_154:
        /* <DEDUP_REMOVED lines=11> */
.L_x_157:
[----:B------:R-:W-:Y:S05]  /*8110*/  BSYNC B1 ;  /* 0x0000000000017941 */ /* 0x000fea0003800000 */
.L_x_156:
[----:B0-----:R-:W-:Y:S01]  /*8120*/  @!P4 IMAD R5, R38, R94, R105 ;  /* 0x0000005e2605c224 */ /* 0x001fe200078e0269 */
[----:B------:R-:W-:Y:S04]  /*8130*/  BSSY B1, `(.L_x_158) ;  /* 0x0000006000017945 */ /* 0x000fe80003800000 */
[----:B------:R0:W-:Y:S01]  /*8140*/  @!P4 STG.E.U8 desc[UR36][R8.64+0x18], R5 ;  /* 0x000018050800c986 */ /* 0x0001e2000c101124 */
[----:B------:R-:W-:Y:S05]  /*8150*/  @P3 BRA `(.L_x_159) ;  /* 0x00000000000c3947 */ /* 0x000fea0003800000 */
[----:B------:R-:W5:Y:S02]  /*8160*/  LDG.E.U8 R95, desc[UR36][R10.64+0x19] ;  /* 0x000019240a5f7981 */ /* 0x000f64000c1e1100 */
[----:B-----5:R-:W-:-:S05]  /*8170*/  PRMT R4, R95, 0x8880, RZ ;  /* 0x000088805f047816 */ /* 0x020fca00000000ff */
[----:B------:R-:W-:-:S07]  /*8180*/  IMAD R105, R4, R89, RZ ;  /* 0x0000005904697224 */ /* 0x000fce00078e02ff */
.L_x_159:
[----:B------:R-:W-:Y:S05]  /*8190*/  BSYNC B1 ;  /* 0x0000000000017941 */ /* 0x000fea0003800000 */
.L_x_158:
[----:B------:R-:W-:Y:S01]  /*81a0*/  @!P3 IMAD R39, R39, R94, R105 ;  /* 0x0000005e2727b224 */ /* 0x000fe200078e0269 */
[----:B------:R-:W-:Y:S04]  /*81b0*/  BSSY B1, `(.L_x_160) ;  /* 0x0000006000017945 */ /* 0x000fe80003800000 */
[----:B------:R0:W-:Y:S01]  /*81c0*/  @!P3 STG.E.U8 desc[UR36][R8.64+0x19], R39 ;  /* 0x000019270800b986 */ /* 0x0001e2000c101124 */
[----:B------:R-:W-:Y:S05]  /*81d0*/  @P5 BRA `(.L_x_161) ;  /* 0x00000000000c5947 */ /* 0x000fea0003800000 */
[----:B------:R-:W5:Y:S02]  /*81e0*/  LDG.E.U8 R95, desc[UR36][R12.64+0x20] ;  /* 0x000020240c5f7981 */ /* 0x000f64000c1e1100 */
[----:B-----5:R-:W-:-:S05]  /*81f0*/  PRMT R4, R95, 0x8880, RZ ;  /* 0x000088805f047816 */ /* 0x020fca00000000ff */
[----:B------:R-:W-:-:S07]  /*8200*/  IMAD R105, R4, R89, RZ ;  /* 0x0000005904697224 */ /* 0x000fce00078e02ff */
.L_x_161:
[----:B------:R-:W-:Y:S05]  /*8210*/  BSYNC B1 ;  /* 0x0000000000017941 */ /* 0x000fea0003800000 */
.L_x_160:
[----:B0-----:R-:W-:Y:S01]  /*8220*/  @!P5 IMAD R5, R40, R94, R105 ;  /* 0x0000005e2805d224 */ /* 0x001fe200078e0269 */
[----:B------:R-:W-:Y:S04]  /*8230*/  BSSY B1, `(.L_x_162) ;  /* 0x0000006000017945 */ /* 0x000fe80003800000 */
[----:B------:R0:W-:Y:S01]  /*8240*/  @!P5 STG.E.U8 desc[UR36][R6.64+0x20], R5 ;  /* 0x000020050600d986 */ /* 0x0001e2000c101124 */
[----:B------:R-:W-:Y:S05]  /*8250*/  @P1 BRA `(.L_x_163) ;  /* 0x00000000000c1947 */ /* 0x000fea0003800000 */
[----:B------:R-:W5:Y:S02]  /*8260*/  LDG.E.U8 R95, desc[UR36][R12.64+0x21] ;  /* 0x000021240c5f7981 */ /* 0x000f64000c1e1100 */
[----:B-----5:R-:W-:-:S05]  /*8270*/  PRMT R4, R95, 0x8880, RZ ;  /* 0x000088805f047816 */ /* 0x020fca00000000ff */
[----:B------:R-:W-:-:S07]  /*8280*/  IMAD R105, R4, R89, RZ ;  /* 0x0000005904697224 */ /* 0x000fce00078e02ff */
.L_x_163:
[----:B------:R-:W-:Y:S05]  /*8290*/  BSYNC B1 ;  /* 0x0000000000017941 */ /* 0x000fea0003800000 */
.L_x_162:
        /* <DEDUP_REMOVED lines=11> */
.L_x_165:
[----:B------:R-:W-:Y:S05]  /*8350*/  BSYNC B1 ;  /* 0x0000000000017941 */ /* 0x000fea0003800000 */
.L_x_164:
[----:B0-----:R-:W-:Y:S01]  /*8360*/  @!P4 IMAD R5, R42, R94, R105 ;  /* 0x0000005e2a05c224 */ /* 0x001fe200078e0269 */
[----:B------:R-:W-:Y:S04]  /*8370*/  BSSY B1, `(.L_x_166) ;  /* 0x0000006000017945 */ /* 0x000fe80003800000 */
[----:B------:R0:W-:Y:S01]  /*8380*/  @!P4 STG.E.U8 desc[UR36][R8.64+0x20], R5 ;  /* 0x000020050800c986 */ /* 0x0001e2000c101124 */
[----:B------:R-:W-:Y:S05]  /*8390*/  @P3 BRA `(.L_x_167) ;  /* 0x00000000000c3947 */ /* 0x000fea0003800000 */
[----:B------:R-:W5:Y:S02]  /*83a0*/  LDG.E.U8 R95, desc[UR36][R10.64+0x21] ;  /* 0x000021240a5f7981 */ /* 0x000f64000c1e1100 */
[----:B-----5:R-:W-:-:S05]  /*83b0*/  PRMT R4, R95, 0x8880, RZ ;  /* 0x000088805f047816 */ /* 0x020fca00000000ff */
[----:B------:R-:W-:-:S07]  /*83c0*/  IMAD R105, R4, R89, RZ ;  /* 0x0000005904697224 */ /* 0x000fce00078e02ff */
.L_x_167:
[----:B------:R-:W-:Y:S05]  /*83d0*/  BSYNC B1 ;  /* 0x0000000000017941 */ /* 0x000fea0003800000 */
.L_x_166:
[----:B------:R-:W-:Y:S01]  /*83e0*/  @!P3 IMAD R43, R43, R94, R105 ;  /* 0x0000005e2b2bb224 */ /* 0x000fe200078e0269 */
[----:B------:R-:W-:Y:S04]  /*83f0*/  BSSY B1, `(.L_x_168) ;  /* 0x0000006000017945 */ /* 0x000fe80003800000 */
[----:B------:R0:W-:Y:S01]  /*8400*/  @!P3 STG.E.U8 desc[UR36][R8.64+0x21], R43 ;  /* 0x0000212b0800b986 */ /* 0x0001e2000c101124 */
[----:B------:R-:W-:Y:S05]  /*8410*/  @P5 BRA `(.L_x_169) ;  /* 0x00000000000c5947 */ /* 0x000fea0003800000 */
[----:B------:R-:W5:Y:S02]  /*8420*/  LDG.E.U8 R95, desc[UR36][R12.64+0x28] ;  /* 0x000028240c5f7981 */ /* 0x000f64000c1e1100 */
[----:B-----5:R-:W-:-:S05]  /*8430*/  PRMT R4, R95, 0x8880, RZ ;  /* 0x000088805f047816 */ /* 0x020fca00000000ff */
[----:B------:R-:W-:-:S07]  /*8440*/  IMAD R105, R4, R89, RZ ;  /* 0x0000005904697224 */ /* 0x000fce00078e02ff */
.L_x_169:
[----:B------:R-:W-:Y:S05]  /*8450*/  BSYNC B1 ;  /* 0x0000000000017941 */ /* 0x000fea0003800000 */
.L_x_168:
[----:B0-----:R-:W-:Y:S01]  /*8460*/  @!P5 IMAD R5, R44, R94, R105 ;  /* 0x0000005e2c05d224 */ /* 0x001fe200078e0269 */
[----:B------:R-:W-:Y:S04]  /*8470*/  BSSY B1, `(.L_x_170) ;  /* 0x0000006000017945 */ /* 0x000fe80003800000 */
[----:B------:R0:W-:Y:S01]  /*8480*/  @!P5 STG.E.U8 desc[UR36][R6.64+0x28], R5 ;  /* 0x000028050600d986 */ /* 0x0001e2000c101124 */
[----:B------:R-:W-:Y:S05]  /*8490*/  @P1 BRA `(.L_x_171) ;  /* 0x00000000000c1947 */ /* 0x000fea0003800000 */
[----:B------:R-:W5:Y:S02]  /*84a0*/  LDG.E.U8 R95, desc[UR36][R12.64+0x29] ;  /* 0x000029240c5f7981 */ /* 0x000f64000c1e1100 */
[----:B-----5:R-:W-:-:S05]  /*84b0*/  PRMT R4, R95, 0x8880, RZ ;  /* 0x000088805f047816 */ /* 0x020fca00000000ff */
[----:B------:R-:W-:-:S07]  /*84c0*/  IMAD R105, R4, R89, RZ ;  /* 0x0000005904697224 */ /* 0x000fce00078e02ff */
.L_x_171:
[----:B------:R-:W-:Y:S05]  /*84d0*/  BSYNC B1 ;  /* 0x0000000000017941 */ /* 0x000fea0003800000 */
.L_x_170:
        /* <DEDUP_REMOVED lines=11> */
.L_x_173:
[----:B------:R-:W-:Y:S05]  /*8590*/  BSYNC B1 ;  /* 0x0000000000017941 */ /* 0x000fea0003800000 */
.L_x_172:
[----:B0-----:R-:W-:Y:S01]  /*85a0*/  @!P4 IMAD R5, R46, R94, R105 ;  /* 0x0000005e2e05c224 */ /* 0x001fe200078e0269 */
[----:B------:R-:W-:Y:S04]  /*85b0*/  BSSY B1, `(.L_x_174) ;  /* 0x0000006000017945 */ /* 0x000fe80003800000 */
[----:B------:R0:W-:Y:S01]  /*85c0*/  @!P4 STG.E.U8 desc[UR36][R8.64+0x28], R5 ;  /* 0x000028050800c986 */ /* 0x0001e2000c101124 */
[----:B------:R-:W-:Y:S05]  /*85d0*/  @P3 BRA `(.L_x_175) ;  /* 0x00000000000c3947 */ /* 0x000fea0003800000 */
[----:B------:R-:W5:Y:S02]  /*85e0*/  LDG.E.U8 R95, desc[UR36][R10.64+0x29] ;  /* 0x000029240a5f7981 */ /* 0x000f64000c1e1100 */
[----:B-----5:R-:W-:-:S05]  /*85f0*/  PRMT R4, R95, 0x8880, RZ ;  /* 0x000088805f047816 */ /* 0x020fca00000000ff */
[----:B------:R-:W-:-:S07]  /*8600*/  IMAD R105, R4, R89, RZ ;  /* 0x0000005904697224 */ /* 0x000fce00078e02ff */
.L_x_175:
[----:B------:R-:W-:Y:S05]  /*8610*/  BSYNC B1 ;  /* 0x0000000000017941 */ /* 0x000fea0003800000 */
.L_x_174:
[----:B------:R-:W-:Y:S01]  /*8620*/  @!P3 IMAD R47, R47, R94, R105 ;  /* 0x0000005e2f2fb224 */ /* 0x000fe200078e0269 */
[----:B------:R-:W-:Y:S04]  /*8630*/  BSSY B1, `(.L_x_176) ;  /* 0x0000006000017945 */ /* 0x000fe80003800000 */
[----:B------:R0:W-:Y:S01]  /*8640*/  @!P3 STG.E.U8 desc[UR36][R8.64+0x29], R47 ;  /* 0x0000292f0800b986 */ /* 0x0001e2000c101124 */
[----:B------:R-:W-:Y:S05]  /*8650*/  @P5 BRA `(.L_x_177) ;  /* 0x00000000000c5947 */ /* 0x000fea0003800000 */
[----:B------:R-:W5:Y:S02]  /*8660*/  LDG.E.U8 R95, desc[UR36][R12.64+0x30] ;  /* 0x000030240c5f7981 */ /* 0x000f64000c1e1100 */
[----:B-----5:R-:W-:-:S05]  /*8670*/  PRMT R4, R95, 0x8880, RZ ;  /* 0x000088805f047816 */ /* 0x020fca00000000ff */
[----:B------:R-:W-:-:S07]  /*8680*/  IMAD R105, R4, R89, RZ ;  /* 0x0000005904697224 */ /* 0x000fce00078e02ff */
.L_x_177:
[----:B------:R-:W-:Y:S05]  /*8690*/  BSYNC B1 ;  /* 0x0000000000017941 */ /* 0x000fea0003800000 */
.L_x_176:
[----:B0-----:R-:W-:Y:S01]  /*86a0*/  @!P5 IMAD R5, R48, R94, R105 ;  /* 0x0000005e3005d224 */ /* 0x001fe200078e0269 */
[----:B------:R-:W-:Y:S04]  /*86b0*/  BSSY B1, `(.L_x_178) ;  /* 0x0000006000017945 */ /* 0x000fe80003800000 */
[----:B------:R0:W-:Y:S01]  /*86c0*/  @!P5 STG.E.U8 desc[UR36][R6.64+0x30], R5 ;  /* 0x000030050600d986 */ /* 0x0001e2000c101124 */
[----:B------:R-:W-:Y:S05]  /*86d0*/  @P1 BRA `(.L_x_179) ;  /* 0x00000000000c1947 */ /* 0x000fea0003800000 */
[----:B------:R-:W5:Y:S02]  /*86e0*/  LDG.E.U8 R95, desc[UR36][R12.64+0x31] ;  /* 0x000031240c5f7981 */ /* 0x000f64000c1e1100 */
[----:B-----5:R-:W-:-:S05]  /*86f0*/  PRMT R4, R95, 0x8880, RZ ;  /* 0x000088805f047816 */ /* 0x020fca00000000ff */
[----:B------:R-:W-:-:S07]  /*8700*/  IMAD R105, R4, R89, RZ ;  /* 0x0000005904697224 */ /* 0x000fce00078e02ff */
.L_x_179:
[----:B------:R-:W-:Y:S05]  /*8710*/  BSYNC B1 ;  /* 0x0000000000017941 */ /* 0x000fea0003800000 */
.L_x_178:
[----:B------:R-:W-:Y:S01]  /*8720*/  ISETP.LT.OR P4, PT, R3, 0x31, !P0 ;  /* 0x000000310300780c */ /* 0x000fe20004781670 */
[----:B------:R-:W-:Y:S01]  /*8730*/  @!P1 IMAD R49, R49, R94, R105 ;  /* 0x0000005e31319224 */ /* 0x000fe200078e0269 */
[----:B------:R-:W-:Y:S01]  /*8740*/  BSSY B1, `(.L_x_180) ;  /* 0x000000a000017945 */ /* 0x000fe20003800000 */
[C---:B------:R-:W-:Y:S02]  /*8750*/  ISETP.LT.OR P3, PT, R3.reuse, 0x32, !P0 ;  /* 0x000000320300780c */ /* 0x040fe40004761670 */
[C---:B------:R-:W-:Y:S01]  /*8760*/  ISETP.LT.OR P5, PT, R3.reuse, 0x39, !P0 ;  /* 0x000000390300780c */ /* 0x040fe200047a1670 */
[----:B------:R0:W-:Y:S01]  /*8770*/  @!P1 STG.E.U8 desc[UR36][R6.64+0x31], R49 ;  /* 0x0000313106009986 */ /* 0x0001e2000c101124 */
[C---:B------:R-:W-:Y:S02]  /*8780*/  ISETP.LT.OR P1, PT, R3.reuse, 0x39, !P2 ;  /* 0x000000390300780c */ /* 0x040fe40005721670 */
[----:B------:R-:W-:-:S04]  /*8790*/  ISETP.LT.OR P2, PT, R3, 0x3a, !P2 ;  /* 0x0000003a0300780c */ /* 0x000fc80005741670 */
[----:B------:R-:W-:Y:S09]  /*87a0*/  @P4 BRA `(.L_x_181) ;  /* 0x00000000000c4947 */ /* 0x000ff20003800000 */
[----:B------:R-:W5:Y:S02]  /*87b0*/  LDG.E.U8 R95, desc[UR36][R10.64+0x30] ;  /* 0x000030240a5f7981 */ /* 0x000f64000c1e1100 */
[----:B-----5:R-:W-:-:S05]  /*87c0*/  PRMT R4, R95, 0x8880, RZ ;  /* 0x000088805f047816 */ /* 0x020fca00000000ff */
[----:B------:R-:W-:-:S07]  /*87d0*/  IMAD R105, R4, R89, RZ ;  /* 0x0000005904697224 */ /* 0x000fce00078e02ff */
.L_x_181:
[----:B------:R-:W-:Y:S05]  /*87e0*/  BSYNC B1 ;  /* 0x0000000000017941 */ /* 0x000fea0003800000 */
.L_x_180:
[----:B0-----:R-:W-:Y:S01]  /*87f0*/  @!P4 IMAD R5, R50, R94, R105 ;  /* 0x0000005e3205c224 */ /* 0x001fe200078e0269 */
[----:B------:R-:W-:Y:S04]  /*8800*/  BSSY B1, `(.L_x_182) ;  /* 0x0000006000017945 */ /* 0x000fe80003800000 */
[----:B------:R0:W-:Y:S01]  /*8810*/  @!P4 STG.E.U8 desc[UR36][R8.64+0x30], R5 ;  /* 0x000030050800c986 */ /* 0x0001e2000c101124 */
[----:B------:R-:W-:Y:S05]  /*8820*/  @P3 BRA `(.L_x_183) ;  /* 0x00000000000c3947 */ /* 0x000fea0003800000 */
[----:B------:R-:W5:Y:S02]  /*8830*/  LDG.E.U8 R95, desc[UR36][R10.64+0x31] ;  /* 0x000031240a5f7981 */ /* 0x000f64000c1e1100 */
[----:B-----5:R-:W-:-:S05]  /*8840*/  PRMT R4, R95, 0x8880, RZ ;  /* 0x000088805f047816 */ /* 0x020fca00000000ff */
[----:B------:R-:W-:-:S07]  /*8850*/  IMAD R105, R4, R89, RZ ;  /* 0x0000005904697224 */ /* 0x000fce00078e02ff */
.L_x_183:
[----:B------:R-:W-:Y:S05]  /*8860*/  BSYNC B1 ;  /* 0x0000000000017941 */ /* 0x000fea0003800000 */
.L_x_182:
[----:B------:R-:W-:Y:S01]  /*8870*/  @!P3 IMAD R51, R51, R94, R105 ;  /* 0x0000005e3333b224 */ /* 0x000fe200078e0269 */
[----:B------:R-:W-:Y:S04]  /*8880*/  BSSY B1, `(.L_x_184) ;  /* 0x0000006000017945 */ /* 0x000fe80003800000 */
[----:B------:R0:W-:Y:S01]  /*8890*/  @!P3 STG.E.U8 desc[UR36][R8.64+0x31], R51 ;  /* 0x000031330800b986 */ /* 0x0001e2000c101124 */
[----:B------:R-:W-:Y:S05]  /*88a0*/  @P1 BRA `(.L_x_185) ;  /* 0x00000000000c1947 */ /* 0x000fea0003800000 */
[----:B------:R-:W5:Y:S02]  /*88b0*/  LDG.E.U8 R95, desc[UR36][R12.64+0x38] ;  /* 0x000038240c5f7981 */ /* 0x000f64000c1e1100 */
[----:B-----5:R-:W-:-:S05]  /*88c0*/  PRMT R4, R95, 0x8880, RZ ;  /* 0x000088805f047816 */ /* 0x020fca00000000ff */
[----:B------:R-:W-:-:S07]  /*88d0*/  IMAD R105, R4, R89, RZ ;  /* 0x0000005904697224 */ /* 0x000fce00078e02ff */
.L_x_185:
[----:B------:R-:W-:Y:S05]  /*88e0*/  BSYNC B1 ;  /* 0x0000000000017941 */ /* 0x000fea0003800000 */
.L_x_184:
[----:B0-----:R-:W-:Y:S01]  /*88f0*/  @!P1 IMAD R5, R52, R94, R105 ;  /* 0x0000005e34059224 */ /* 0x001fe200078e0269 */
[----:B------:R-:W-:Y:S04]  /*8900*/  BSSY B1, `(.L_x_186) ;  /* 0x0000006000017945 */ /* 0x000fe80003800000 */
[----:B------:R0:W-:Y:S01]  /*8910*/  @!P1 STG.E.U8 desc[UR36][R6.64+0x38], R5 ;  /* 0x0000380506009986 */ /* 0x0001e2000c101124 */
[----:B------:R-:W-:Y:S05]  /*8920*/  @P2 BRA `(.L_x_187) ;  /* 0x00000000000c2947 */ /* 0x000fea0003800000 */
[----:B------:R-:W5:Y:S02]  /*8930*/  LDG.E.U8 R95, desc[UR36][R12.64+0x39] ;  /* 0x000039240c5f7981 */ /* 0x000f64000c1e1100 */
[----:B-----5:R-:W-:-:S05]  /*8940*/  PRMT R4, R95, 0x8880, RZ ;  /* 0x000088805f047816 */ /* 0x020fca00000000ff */
[----:B------:R-:W-:-:S07]  /*8950*/  IMAD R105, R4, R89, RZ ;  /* 0x0000005904697224 */ /* 0x000fce00078e02ff */
.L_x_187:
[----:B------:R-:W-:Y:S05]  /*8960*/  BSYNC B1 ;  /* 0x0000000000017941 */ /* 0x000fea0003800000 */
.L_x_186:
[----:B------:R-:W-:Y:S01]  /*8970*/  @!P2 IMAD R53, R53, R94, R105 ;  /* 0x0000005e3535a224 */ /* 0x000fe200078e0269 */
[----:B------:R-:W-:Y:S04]  /*8980*/  BSSY B1, `(.L_x_188) ;  /* 0x0000006000017945 */ /* 0x000fe80003800000 */
[----:B------:R0:W-:Y:S01]  /*8990*/  @!P2 STG.E.U8 desc[UR36][R6.64+0x39], R53 ;  /* 0x000039350600a986 */ /* 0x0001e2000c101124 */
[----:B------:R-:W-:Y:S05]  /*89a0*/  @P5 BRA `(.L_x_189) ;  /* 0x00000000000c5947 */ /* 0x000fea0003800000 */
[----:B------:R-:W5:Y:S02]  /*89b0*/  LDG.E.U8 R95, desc[UR36][R10.64+0x38] ;  /* 0x000038240a5f7981 */ /* 0x000f64000c1e1100 */
[----:B-----5:R-:W-:-:S05]  /*89c0*/  PRMT R4, R95, 0x8880, RZ ;  /* 0x000088805f047816 */ /* 0x020fca00000000ff */
[----:B------:R-:W-:-:S07]  /*89d0*/  IMAD R105, R4, R89, RZ ;  /* 0x0000005904697224 */ /* 0x000fce00078e02ff */
.L_x_189:
[----:B------:R-:W-:Y:S05]  /*89e0*/  BSYNC B1 ;  /* 0x0000000000017941 */ /* 0x000fea0003800000 */
.L_x_188:
[----:B0-----:R-:W-:Y:S01]  /*89f0*/  @!P5 IMAD R5, R54, R94, R105 ;  /* 0x0000005e3605d224 */ /* 0x001fe200078e0269 */
[----:B------:R-:W-:Y:S01]  /*8a00*/  ISETP.LT.OR P0, PT, R3, 0x3a, !P0 ;  /* 0x0000003a0300780c */ /* 0x000fe20004701670 */
[----:B------:R-:W-:Y:S03]  /*8a10*/  BSSY B1, `(.L_x_190) ;  /* 0x0000006000017945 */ /* 0x000fe60003800000 */
[----:B------:R0:W-:Y:S09]  /*8a20*/  @!P5 STG.E.U8 desc[UR36][R8.64+0x38], R5 ;  /* 0x000038050800d986 */ /* 0x0001f2000c101124 */
[----:B------:R-:W-:Y:S05]  /*8a30*/  @P0 BRA `(.L_x_191) ;  /* 0x00000000000c0947 */ /* 0x000fea0003800000 */
[----:B------:R-:W5:Y:S02]  /*8a40*/  LDG.E.U8 R95, desc[UR36][R10.64+0x39] ;  /* 0x000039240a5f7981 */ /* 0x000f64000c1e1100 */
[----:B-----5:R-:W-:-:S05]  /*8a50*/  PRMT R4, R95, 0x8880, RZ ;  /* 0x000088805f047816 */ /* 0x020fca00000000ff */
[----:B------:R-:W-:-:S07]  /*8a60*/  IMAD R105, R4, R89, RZ ;  /* 0x0000005904697224 */ /* 0x000fce00078e02ff */
.L_x_191:
[----:B------:R-:W-:Y:S05]  /*8a70*/  BSYNC B1 ;  /* 0x0000000000017941 */ /* 0x000fea0003800000 */
.L_x_190:
[----:B------:R-:W-:Y:S01]  /*8a80*/  IMAD R55, R55, R94, R105 ;  /* 0x0000005e37377224 */ /* 0x000fe200078e0269 */
[----:B------:R-:W-:Y:S06]  /*8a90*/  @P0 BRA `(.L_x_192) ;  /* 0x0000000c00180947 */ /* 0x000fec0003800000 */
[----:B------:R0:W-:Y:S01]  /*8aa0*/  STG.E.U8 desc[UR36][R8.64+0x39], R55 ;  /* 0x0000393708007986 */ /* 0x0001e2000c101124 */
[----:B------:R-:W-:Y:S05]  /*8ab0*/  BRA `(.L_x_192) ;  /* 0x0000000c00107947 */ /* 0x000fea0003800000 */
.L_x_63:
[C---:B------:R-:W-:Y:S02]  /*8ac0*/  ISETP.GE.AND P2, PT, R88.reuse, 0x1, PT ;  /* 0x000000015800780c */ /* 0x040fe40003f46270 */
[----:B------:R-:W-:Y:S02]  /*8ad0*/  ISETP.GE.AND P1, PT, R88, 0x9, PT ;  /* 0x000000095800780c */ /* 0x000fe40003f26270 */
[C---:B------:R-:W-:Y:S02]  /*8ae0*/  ISETP.LT.OR P4, PT, R3.reuse, 0x1, !P2 ;  /* 0x000000010300780c */ /* 0x040fe40005781670 */
[C---:B------:R-:W-:Y:S02]  /*8af0*/  ISETP.LT.OR P5, PT, R3.reuse, 0x2, !P2 ;  /* 0x000000020300780c */ /* 0x040fe400057a1670 */
[C---:B------:R-:W-:Y:S02]  /*8b00*/  ISETP.LT.OR P0, PT, R3.reuse, 0x1, !P1 ;  /* 0x000000010300780c */ /* 0x040fe40004f01670 */
[----:B------:R-:W-:-:S07]  /*8b10*/  ISETP.LT.OR P3, PT, R3, 0x2, !P1 ;  /* 0x000000020300780c */ /* 0x000fce0004f61670 */
[-C--:B------:R-:W-:Y:S02]  /*8b20*/  @!P4 IMAD R11, R56, R94.reuse, RZ ;  /* 0x0000005e380bc224 */ /* 0x080fe400078e02ff */
[-C--:B------:R-:W-:Y:S02]  /*8b30*/  @!P5 IMAD R57, R57, R94.reuse, RZ ;  /* 0x0000005e3939d224 */ /* 0x080fe400078e02ff */
[-C--:B------:R-:W-:Y:S01]  /*8b40*/  @!P0 IMAD R13, R58, R94.reuse, RZ ;  /* 0x0000005e3a0d8224 */ /* 0x080fe200078e02ff */
[----:B------:R1:W-:Y:S01]  /*8b50*/  @!P4 STG.E.U8 desc[UR36][R96.64], R11 ;  /* 0x0000000b6000c986 */ /* 0x0003e2000c101124 */
[----:B------:R-:W-:Y:S01]  /*8b60*/  ISETP.LT.OR P4, PT, R3, 0x9, !P2 ;  /* 0x000000090300780c */ /* 0x000fe20005781670 */
[----:B------:R-:W-:Y:S02]  /*8b70*/  @!P3 IMAD R59, R59, R94, RZ ;  /* 0x0000005e3b3bb224 */ /* 0x000fe400078e02ff */
[----:B------:R-:W-:Y:S01]  /*8b80*/  @!P5 STG.E.U8 desc[UR36][R96.64+0x1], R57 ;  /* 0x000001396000d986 */ /* 0x000fe2000c101124 */
[----:B------:R-:W-:-:S03]  /*8b90*/  ISETP.LT.OR P5, PT, R3, 0xa, !P2 ;  /* 0x0000000a0300780c */ /* 0x000fc600057a1670 */
[----:B------:R2:W-:Y:S01]  /*8ba0*/  @!P0 STG.E.U8 desc[UR36][R4.64], R13 ;  /* 0x0000000d04008986 */ /* 0x0005e2000c101124 */
[----:B------:R-:W-:-:S03]  /*8bb0*/  ISETP.LT.OR P0, PT, R3, 0x9, !P1 ;  /* 0x000000090300780c */ /* 0x000fc60004f01670 */
[----:B------:R-:W-:Y:S01]  /*8bc0*/  @!P3 STG.E.U8 desc[UR36][R4.64+0x1], R59 ;  /* 0x0000013b0400b986 */ /* 0x000fe2000c101124 */
[----:B------:R-:W-:Y:S01]  /*8bd0*/  ISETP.LT.OR P3, PT, R3, 0xa, !P1 ;  /* 0x0000000a0300780c */ /* 0x000fe20004f61670 */
[----:B------:R-:W-:-:S04]  /*8be0*/  @!P4 IMAD R15, R60, R94, RZ ;  /* 0x0000005e3c0fc224 */ /* 0x000fc800078e02ff */
[-C--:B------:R-:W-:Y:S01]  /*8bf0*/  @!P5 IMAD R61, R61, R94.reuse, RZ ;  /* 0x0000005e3d3dd224 */ /* 0x080fe200078e02ff */
[----:B------:R3:W-:Y:S01]  /*8c00*/  @!P4 STG.E.U8 desc[UR36][R96.64+0x8], R15 ;  /* 0x0000080f6000c986 */ /* 0x0007e2000c101124 */
[C---:B------:R-:W-:Y:S02]  /*8c10*/  ISETP.LT.OR P4, PT, R3.reuse, 0x11, !P2 ;  /* 0x000000110300780c */ /* 0x040fe40005781670 */
[-C--:B-1----:R-:W-:Y:S01]  /*8c20*/  @!P0 IMAD R11, R62, R94.reuse, RZ ;  /* 0x0000005e3e0b8224 */ /* 0x082fe200078e02ff */
[----:B------:R-:W-:Y:S01]  /*8c30*/  @!P5 STG.E.U8 desc[UR36][R96.64+0x9], R61 ;  /* 0x0000093d6000d986 */ /* 0x000fe2000c101124 */
[----:B------:R-:W-:Y:S02]  /*8c40*/  ISETP.LT.OR P5, PT, R3, 0x12, !P2 ;  /* 0x000000120300780c */ /* 0x000fe400057a1670 */
[----:B------:R-:W-:Y:S01]  /*8c50*/  @!P3 IMAD R63, R63, R94, RZ ;  /* 0x0000005e3f3fb224 */ /* 0x000fe200078e02ff */
[----:B------:R1:W-:Y:S01]  /*8c60*/  @!P0 STG.E.U8 desc[UR36][R4.64+0x8], R11 ;  /* 0x0000080b04008986 */ /* 0x0003e2000c101124 */
[----:B------:R-:W-:-:S03]  /*8c70*/  ISETP.LT.OR P0, PT, R3, 0x11, !P1 ;  /* 0x000000110300780c */ /* 0x000fc60004f01670 */
[----:B------:R-:W-:Y:S01]  /*8c80*/  @!P3 STG.E.U8 desc[UR36][R4.64+0x9], R63 ;  /* 0x0000093f0400b986 */ /* 0x000fe2000c101124 */
[----:B------:R-:W-:Y:S01]  /*8c90*/  ISETP.LT.OR P3, PT, R3, 0x12, !P1 ;  /* 0x000000120300780c */ /* 0x000fe20004f61670 */
[----:B--2---:R-:W-:-:S04]  /*8ca0*/  @!P4 IMAD R13, R64, R94, RZ ;  /* 0x0000005e400dc224 */ /* 0x004fc800078e02ff */
[-C--:B------:R-:W-:Y:S01]  /*8cb0*/  @!P5 IMAD R65, R65, R94.reuse, RZ ;  /* 0x0000005e4141d224 */ /* 0x080fe200078e02ff */
[----:B------:R2:W-:Y:S01]  /*8cc0*/  @!P4 STG.E.U8 desc[UR36][R96.64+0x10], R13 ;  /* 0x0000100d6000c986 */ /* 0x0005e2000c101124 */
[C---:B------:R-:W-:Y:S02]  /*8cd0*/  ISETP.LT.OR P4, PT, R3.reuse, 0x19, !P2 ;  /* 0x000000190300780c */ /* 0x040fe40005781670 */
[-C--:B---3--:R-:W-:Y:S01]  /*8ce0*/  @!P0 IMAD R15, R66, R94.reuse, RZ ;  /* 0x0000005e420f8224 */ /* 0x088fe200078e02ff */
[----:B------:R-:W-:Y:S01]  /*8cf0*/  @!P5 STG.E.U8 desc[UR36][R96.64+0x11], R65 ;  /* 0x000011416000d986 */ /* 0x000fe2000c101124 */
[----:B------:R-:W-:Y:S02]  /*8d00*/  ISETP.LT.OR P5, PT, R3, 0x1a, !P2 ;  /* 0x0000001a0300780c */ /* 0x000fe400057a1670 */
[----:B------:R-:W-:Y:S01]  /*8d10*/  @!P3 IMAD R67, R67, R94, RZ ;  /* 0x0000005e4343b224 */ /* 0x000fe200078e02ff */
[----:B------:R3:W-:Y:S01]  /*8d20*/  @!P0 STG.E.U8 desc[UR36][R4.64+0x10], R15 ;  /* 0x0000100f04008986 */ /* 0x0007e2000c101124 */
[----:B------:R-:W-:-:S03]  /*8d30*/  ISETP.LT.OR P0, PT, R3, 0x19, !P1 ;  /* 0x000000190300780c */ /* 0x000fc60004f01670 */
[----:B------:R-:W-:Y:S01]  /*8d40*/  @!P3 STG.E.U8 desc[UR36][R4.64+0x11], R67 ;  /* 0x000011430400b986 */ /* 0x000fe2000c101124 */
[----:B------:R-:W-:Y:S01]  /*8d50*/  ISETP.LT.OR P3, PT, R3, 0x1a, !P1 ;  /* 0x0000001a0300780c */ /* 0x000fe20004f61670 */
[----:B-1----:R-:W-:-:S04]  /*8d60*/  @!P4 IMAD R11, R68, R94, RZ ;  /* 0x0000005e440bc224 */ /* 0x002fc800078e02ff */
[-C--:B------:R-:W-:Y:S01]  /*8d70*/  @!P5 IMAD R69, R69, R94.reuse, RZ ;  /* 0x0000005e4545d224 */ /* 0x080fe200078e02ff */
[----:B------:R1:W-:Y:S01]  /*8d80*/  @!P4 STG.E.U8 desc[UR36][R96.64+0x18], R11 ;  /* 0x0000180b6000c986 */ /* 0x0003e2000c101124 */
[C---:B------:R-:W-:Y:S02]  /*8d90*/  ISETP.LT.OR P4, PT, R3.reuse, 0x21, !P2 ;  /* 0x000000210300780c */ /* 0x040fe40005781670 */
[-C--:B--2---:R-:W-:Y:S01]  /*8da0*/  @!P0 IMAD R13, R70, R94.reuse, RZ ;  /* 0x0000005e460d8224 */ /* 0x084fe200078e02ff */
[----:B------:R-:W-:Y:S01]  /*8db0*/  @!P5 STG.E.U8 desc[UR36][R96.64+0x19], R69 ;  /* 0x000019456000d986 */ /* 0x000fe2000c101124 */
[----:B------:R-:W-:Y:S02]  /*8dc0*/  ISETP.LT.OR P5, PT, R3, 0x22, !P2 ;  /* 0x000000220300780c */ /* 0x000fe400057a1670 */
[----:B------:R-:W-:Y:S01]  /*8dd0*/  @!P3 IMAD R71, R71, R94, RZ ;  /* 0x0000005e4747b224 */ /* 0x000fe200078e02ff */
[----:B------:R2:W-:Y:S01]  /*8de0*/  @!P0 STG.E.U8 desc[UR36][R4.64+0x18], R13 ;  /* 0x0000180d04008986 */ /* 0x0005e2000c101124 */
[----:B------:R-:W-:-:S03]  /*8df0*/  ISETP.LT.OR P0, PT, R3, 0x21, !P1 ;  /* 0x000000210300780c */ /* 0x000fc60004f01670 */
[----:B------:R-:W-:Y:S01]  /*8e00*/  @!P3 STG.E.U8 desc[UR36][R4.64+0x19], R71 ;  /* 0x000019470400b986 */ /* 0x000fe2000c101124 */
[----:B------:R-:W-:Y:S01]  /*8e10*/  ISETP.LT.OR P3, PT, R3, 0x22, !P1 ;  /* 0x000000220300780c */ /* 0x000fe20004f61670 */
[----:B---3--:R-:W-:-:S04]  /*8e20*/  @!P4 IMAD R15, R72, R94, RZ ;  /* 0x0000005e480fc224 */ /* 0x008fc800078e02ff */
        /* <DEDUP_REMOVED lines=32> */
[----:B------:R-:W-:-:S02]  /*9030*/  ISETP.GE.AND P0, PT, R88, 0x81, PT ;  /* 0x000000815800780c */ /* 0x000fc40003f06270 */
[C---:B------:R-:W-:Y:S01]  /*9040*/  ISETP.LT.OR P5, PT, R3.reuse, 0x39, !P1 ;  /* 0x000000390300780c */ /* 0x040fe20004fa1670 */
[----:B------:R-:W-:Y:S01]  /*9050*/  @!P3 STG.E.U8 desc[UR36][R4.64+0x31], R83 ;  /* 0x000031530400b986 */ /* 0x000fe2000c101124 */
[C---:B------:R-:W-:Y:S01]  /*9060*/  ISETP.LT.OR P1, PT, R3.reuse, 0x3a, !P1 ;  /* 0x0000003a0300780c */ /* 0x040fe20004f21670 */
[----:B---3--:R-:W-:Y:S01]  /*9070*/  @!P4 IMAD R15, R84, R94, RZ ;  /* 0x0000005e540fc224 */ /* 0x008fe200078e02ff */
[----:B------:R-:W-:-:S03]  /*9080*/  ISETP.LT.OR P3, PT, R3, 0x1, !P0 ;  /* 0x000000010300780c */ /* 0x000fc60004761670 */
[----:B------:R-:W-:Y:S01]  /*9090*/  @!P2 IMAD R85, R85, R94, RZ ;  /* 0x0000005e5555a224 */ /* 0x000fe200078e02ff */
[----:B------:R-:W-:Y:S01]  /*90a0*/  @!P4 STG.E.U8 desc[UR36][R96.64+0x38], R15 ;  /* 0x0000380f6000c986 */ /* 0x000fe2000c101124 */
[----:B------:R-:W-:-:S03]  /*90b0*/  ISETP.LT.OR P4, PT, R3, 0x2, !P0 ;  /* 0x000000020300780c */ /* 0x000fc60004781670 */
[----:B------:R-:W-:Y:S01]  /*90c0*/  @!P2 STG.E.U8 desc[UR36][R96.64+0x39], R85 ;  /* 0x000039556000a986 */ /* 0x000fe2000c101124 */
[-C--:B-1----:R-:W-:Y:S01]  /*90d0*/  @!P5 IMAD R11, R86, R94.reuse, RZ ;  /* 0x0000005e560bd224 */ /* 0x082fe200078e02ff */
[----:B------:R-:W-:Y:S01]  /*90e0*/  ISETP.GE.AND P2, PT, R88, 0x89, PT ;  /* 0x000000895800780c */ /* 0x000fe20003f46270 */
[-C--:B------:R-:W-:Y:S02]  /*90f0*/  @!P1 IMAD R87, R87, R94.reuse, RZ ;  /* 0x0000005e57579224 */ /* 0x080fe400078e02ff */
[----:B--2---:R-:W-:Y:S01]  /*9100*/  @!P3 IMAD R13, R24, R94, RZ ;  /* 0x0000005e180db224 */ /* 0x004fe200078e02ff */
[----:B------:R1:W-:Y:S01]  /*9110*/  @!P5 STG.E.U8 desc[UR36][R4.64+0x38], R11 ;  /* 0x0000380b0400d986 */ /* 0x0003e2000c101124 */
[----:B------:R-:W-:-:S03]  /*9120*/  ISETP.LT.OR P5, PT, R3, 0x1, !P2 ;  /* 0x000000010300780c */ /* 0x000fc600057a1670 */
[----:B------:R-:W-:Y:S01]  /*9130*/  @!P4 IMAD R25, R25, R94, RZ ;  /* 0x0000005e1919c224 */ /* 0x000fe200078e02ff */
[----:B------:R2:W-:Y:S01]  /*9140*/  @!P1 STG.E.U8 desc[UR36][R4.64+0x39], R87 ;  /* 0x0000395704009986 */ /* 0x0005e2000c101124 */
[----:B------:R-:W-:-:S03]  /*9150*/  ISETP.LT.OR P1, PT, R3, 0x2, !P2 ;  /* 0x000000020300780c */ /* 0x000fc60005721670 */
[----:B------:R-:W-:Y:S01]  /*9160*/  @!P3 STG.E.U8 desc[UR36][R6.64], R13 ;  /* 0x0000000d0600b986 */ /* 0x000fe2000c101124 */
[----:B------:R-:W-:-:S03]  /*9170*/  ISETP.LT.OR P3, PT, R3, 0x9, !P0 ;  /* 0x000000090300780c */ /* 0x000fc60004761670 */
[----:B------:R-:W-:Y:S01]  /*9180*/  @!P4 STG.E.U8 desc[UR36][R6.64+0x1], R25 ;  /* 0x000001190600c986 */ /* 0x000fe2000c101124 */
[----:B------:R-:W-:Y:S01]  /*9190*/  ISETP.LT.OR P4, PT, R3, 0xa, !P0 ;  /* 0x0000000a0300780c */ /* 0x000fe20004781670 */
[----:B-1----:R-:W-:-:S04]  /*91a0*/  @!P5 IMAD R11, R26, R94, RZ ;  /* 0x0000005e1a0bd224 */ /* 0x002fc800078e02ff */
[-C--:B------:R-:W-:Y:S01]  /*91b0*/  @!P1 IMAD R27, R27, R94.reuse, RZ ;  /* 0x0000005e1b1b9224 */ /* 0x080fe200078e02ff */
[----:B------:R1:W-:Y:S01]  /*91c0*/  @!P5 STG.E.U8 desc[UR36][R8.64], R11 ;  /* 0x0000000b0800d986 */ /* 0x0003e2000c101124 */
[C---:B------:R-:W-:Y:S02]  /*91d0*/  ISETP.LT.OR P5, PT, R3.reuse, 0x9, !P2 ;  /* 0x000000090300780c */ /* 0x040fe400057a1670 */
[-C--:B------:R-:W-:Y:S01]  /*91e0*/  @!P3 IMAD R15, R28, R94.reuse, RZ ;  /* 0x0000005e1c0fb224 */ /* 0x080fe200078e02ff */
[----:B------:R-:W-:Y:S01]  /*91f0*/  @!P1 STG.E.U8 desc[UR36][R8.64+0x1], R27 ;  /* 0x0000011b08009986 */ /* 0x000fe2000c101124 */
[----:B------:R-:W-:Y:S02]  /*9200*/  ISETP.LT.OR P1, PT, R3, 0xa, !P2 ;  /* 0x0000000a0300780c */ /* 0x000fe40005721670 */
[----:B------:R-:W-:Y:S01]  /*9210*/  @!P4 IMAD R29, R29, R94, RZ ;  /* 0x0000005e1d1dc224 */ /* 0x000fe200078e02ff */
[----:B------:R-:W-:Y:S01]  /*9220*/  @!P3 STG.E.U8 desc[UR36][R6.64+0x8], R15 ;  /* 0x0000080f0600b986 */ /* 0x000fe2000c101124 */
[----:B------:R-:W-:-:S03]  /*9230*/  ISETP.LT.OR P3, PT, R3, 0x11, !P0 ;  /* 0x000000110300780c */ /* 0x000fc60004761670 */
[----:B------:R-:W-:Y:S01]  /*9240*/  @!P4 STG.E.U8 desc[UR36][R6.64+0x9], R29 ;  /* 0x0000091d0600c986 */ /* 0x000fe2000c101124 */
[----:B------:R-:W-:Y:S01]  /*9250*/  ISETP.LT.OR P4, PT, R3, 0x12, !P0 ;  /* 0x000000120300780c */ /* 0x000fe20004781670 */
[----:B--2---:R-:W-:-:S04]  /*9260*/  @!P5 IMAD R5, R30, R94, RZ ;  /* 0x0000005e1e05d224 */ /* 0x004fc800078e02ff */
[-C--:B------:R-:W-:Y:S01]  /*9270*/  @!P1 IMAD R31, R31, R94.reuse, RZ ;  /* 0x0000005e1f1f9224 */ /* 0x080fe200078e02ff */
[----:B------:R2:W-:Y:S01]  /*9280*/  @!P5 STG.E.U8 desc[UR36][R8.64+0x8], R5 ;  /* 0x000008050800d986 */ /* 0x0005e2000c101124 */
[C---:B------:R-:W-:Y:S02]  /*9290*/  ISETP.LT.OR P5, PT, R3.reuse, 0x11, !P2 ;  /* 0x000000110300780c */ /* 0x040fe400057a1670 */
[-C--:B-1----:R-:W-:Y:S01]  /*92a0*/  @!P3 IMAD R11, R32, R94.reuse, RZ ;  /* 0x0000005e200bb224 */ /* 0x082fe200078e02ff */
        /* <DEDUP_REMOVED lines=11> */
[-C--:B------:R-:W-:Y:S01]  /*9360*/  @!P3 IMAD R13, R36, R94.reuse, RZ ;  /* 0x0000005e240db224 */ /* 0x080fe200078e02ff */
        /* <DEDUP_REMOVED lines=32> */
[----:B------:R-:W-:-:S04]  /*9570*/  @!P1 IMAD R11, R46, R94, RZ ;  /* 0x0000005e2e0b9224 */ /* 0x000fc800078e02ff */
[-C--:B------:R-:W-:Y:S01]  /*9580*/  @!P3 IMAD R47, R47, R94.reuse, RZ ;  /* 0x0000005e2f2fb224 */ /* 0x080fe200078e02ff */
[----:B------:R2:W-:Y:S01]  /*9590*/  @!P1 STG.E.U8 desc[UR36][R8.64+0x28], R11 ;  /* 0x0000280b08009986 */ /* 0x0005e2000c101124 */
[----:B------:R-:W-:Y:S02]  /*95a0*/  ISETP.LT.OR P1, PT, R3, 0x31, !P2 ;  /* 0x000000310300780c */ /* 0x000fe40005721670 */
[----:B------:R-:W-:Y:S01]  /*95b0*/  @!P4 IMAD R49, R49, R94, RZ ;  /* 0x0000005e3131c224 */ /* 0x000fe200078e02ff */
[----:B------:R3:W-:Y:S01]  /*95c0*/  @!P3 STG.E.U8 desc[UR36][R8.64+0x29], R47 ;  /* 0x0000292f0800b986 */ /* 0x0007e2000c101124 */
[C---:B------:R-:W-:Y:S02]  /*95d0*/  ISETP.LT.OR P3, PT, R3.reuse, 0x39, !P0 ;  /* 0x000000390300780c */ /* 0x040fe40004761670 */
[C---:B------:R-:W-:Y:S01]  /*95e0*/  ISETP.LT.OR P0, PT, R3.reuse, 0x3a, !P0 ;  /* 0x0000003a0300780c */ /* 0x040fe20004701670 */
[----:B------:R3:W-:Y:S01]  /*95f0*/  @!P4 STG.E.U8 desc[UR36][R6.64+0x31], R49 ;  /* 0x000031310600c986 */ /* 0x0007e2000c101124 */
[----:B------:R-:W-:-:S03]  /*9600*/  ISETP.LT.OR P4, PT, R3, 0x32, !P2 ;  /* 0x000000320300780c */ /* 0x000fc60005781670 */
[----:B------:R3:W-:Y:S01]  /*9610*/  @!P5 STG.E.U8 desc[UR36][R6.64+0x30], R13 ;  /* 0x0000300d0600d986 */ /* 0x0007e2000c101124 */
[C---:B------:R-:W-:Y:S02]  /*9620*/  ISETP.LT.OR P5, PT, R3.reuse, 0x39, !P2 ;  /* 0x000000390300780c */ /* 0x040fe400057a1670 */
[----:B------:R-:W-:Y:S01]  /*9630*/  ISETP.LT.OR P2, PT, R3, 0x3a, !P2 ;  /* 0x0000003a0300780c */ /* 0x000fe20005741670 */
[-C--:B------:R-:W-:Y:S02]  /*9640*/  @!P1 IMAD R3, R50, R94.reuse, RZ ;  /* 0x0000005e32039224 */ /* 0x080fe400078e02ff */
[-C--:B-1----:R-:W-:Y:S02]  /*9650*/  @!P3 IMAD R5, R52, R94.reuse, RZ ;  /* 0x0000005e3405b224 */ /* 0x082fe400078e02ff */
[-C--:B------:R-:W-:Y:S01]  /*9660*/  @!P0 IMAD R53, R53, R94.reuse, RZ ;  /* 0x0000005e35358224 */ /* 0x080fe200078e02ff */
[----:B------:R3:W-:Y:S01]  /*9670*/  @!P1 STG.E.U8 desc[UR36][R8.64+0x30], R3 ;  /* 0x0000300308009986 */ /* 0x0007e2000c101124 */
[----:B------:R-:W-:-:S04]  /*9680*/  @!P4 IMAD R51, R51, R94, RZ ;  /* 0x0000005e3333c224 */ /* 0x000fc800078e02ff */
[-C--:B--2---:R-:W-:Y:S01]  /*9690*/  @!P5 IMAD R11, R54, R94.reuse, RZ ;  /* 0x0000005e360bd224 */ /* 0x084fe200078e02ff */
[----:B------:R3:W-:Y:S01]  /*96a0*/  @!P4 STG.E.U8 desc[UR36][R8.64+0x31], R51 ;  /* 0x000031330800c986 */ /* 0x0007e2000c101124 */
[----:B------:R-:W-:-:S03]  /*96b0*/  @!P2 IMAD R55, R55, R94, RZ ;  /* 0x0000005e3737a224 */ /* 0x000fc600078e02ff */
[----:B------:R3:W-:Y:S04]  /*96c0*/  @!P3 STG.E.U8 desc[UR36][R6.64+0x38], R5 ;  /* 0x000038050600b986 */ /* 0x0007e8000c101124 */
[----:B------:R3:W-:Y:S04]  /*96d0*/  @!P0 STG.E.U8 desc[UR36][R6.64+0x39], R53 ;  /* 0x0000393506008986 */ /* 0x0007e8000c101124 */
[----:B------:R3:W-:Y:S04]  /*96e0*/  @!P5 STG.E.U8 desc[UR36][R8.64+0x38], R11 ;  /* 0x0000380b0800d986 */ /* 0x0007e8000c101124 */
[----:B------:R3:W-:Y:S02]  /*96f0*/  @!P2 STG.E.U8 desc[UR36][R8.64+0x39], R55 ;  /* 0x000039370800a986 */ /* 0x0007e4000c101124 */
.L_x_192:
[----:B------:R-:W-:Y:S05]  /*9700*/  BSYNC B0 ;  /* 0x0000000000007941 */ /* 0x000fea0003800000 */
.L_x_62:
[----:B------:R-:W-:Y:S01]  /*9710*/  IADD3 R16, P0, R16, UR38, RZ ;  /* 0x0000002610107c10 */ /* 0x000fe2000ff1e0ff */
[----:B------:R-:W-:Y:S01]  /*9720*/  ULDC.64 UR4, c[0x0][0x850] ;  /* 0x0002140000047ab9 */ /* 0x000fe20000000a00 */
[----:B---3--:R-:W-:Y:S01]  /*9730*/  PRMT R3, RZ, 0x7610, R3 ;  /* 0x00007610ff037816 */ /* 0x008fe20000000003 */
[----:B------:R-:W-:Y:S01]  /*9740*/  IMAD.MOV.U32 R23, RZ, RZ, -0x1 ;  /* 0xffffffffff177424 */ /* 0x000fe200078e00ff */
[----:B------:R-:W-:Y:S01]  /*9750*/  IADD3.X R17, R17, UR42, RZ, P0, !PT ;  /* 0x0000002a11117c10 */ /* 0x000fe200087fe4ff */
[----:B------:R-:W-:Y:S01]  /*9760*/  IMAD.MOV.U32 R22, RZ, RZ, -0x1 ;  /* 0xffffffffff167424 */ /* 0x000fe200078e00ff */
[----:B------:R-:W-:-:S04]  /*9770*/  ISETP.GE.U32.AND P0, PT, R16, UR4, PT ;  /* 0x0000000410007c0c */ /* 0x000fc8000bf06070 */
[----:B------:R-:W-:-:S13]  /*9780*/  ISETP.GE.U32.AND.EX P0, PT, R17, UR5, PT, P0 ;  /* 0x0000000511007c0c */ /* 0x000fda000bf06100 */
[----:B------:R-:W-:Y:S05]  /*9790*/  @P0 BRA `(.L_x_193) ;  /* 0x0000000400640947 */ /* 0x000fea0003800000 */
[----:B------:R-:W3:Y:S01]  /*97a0*/  S2R R12, SR_CTAID.X ;  /* 0x00000000000c7919 */ /* 0x000ee20000002500 */
[----:B------:R-:W1:Y:S01]  /*97b0*/  LDC.64 R10, c[0x0][0x828] ;  /* 0x00020a00ff0a7b82 */ /* 0x000e620000000a00 */
[----:B------:R-:W-:Y:S01]  /*97c0*/  ULDC UR4, c[0x0][0x150] ;  /* 0x0000540000047ab9 */ /* 0x000fe20000000800 */
[----:B0---4-:R-:W-:Y:S01]  /*97d0*/  IMAD.MOV.U32 R8, RZ, RZ, R16 ;  /* 0x000000ffff087224 */ /* 0x011fe200078e0010 */
[----:B------:R-:W0:Y:S01]  /*97e0*/  S2R R23, SR_CTAID.Y ;  /* 0x0000000000177919 */ /* 0x000e220000002600 */
[----:B------:R-:W-:-:S04]  /*97f0*/  IMAD.MOV.U32 R9, RZ, RZ, R17 ;  /* 0x000000ffff097224 */ /* 0x000fc800078e0011 */
[----:B------:R-:W4:Y:S08]  /*9800*/  LDC R21, c[0x0][0x144] ;  /* 0x00005100ff157b82 */ /* 0x000f300000000800 */
[----:B------:R-:W0:Y:S08]  /*9810*/  LDC R0, c[0x0][0x830] ;  /* 0x00020c00ff007b82 */ /* 0x000e300000000800 */
[----:B------:R-:W0:Y:S01]  /*9820*/  LDC.64 R14, c[0x0][0x820] ;  /* 0x00020800ff0e7b82 */ /* 0x000e220000000a00 */
[----:B-1----:R-:W-:-:S04]  /*9830*/  ISETP.NE.U32.AND P0, PT, R10, RZ, PT ;  /* 0x000000ff0a00720c */ /* 0x002fc80003f05070 */
[----:B------:R-:W-:Y:S02]  /*9840*/  ISETP.NE.AND.EX P0, PT, R11, RZ, PT, P0 ;  /* 0x000000ff0b00720c */ /* 0x000fe40003f05300 */
[----:B---3--:R-:W-:-:S05]  /*9850*/  I2FP.F32.U32 R3, R12 ;  /* 0x0000000c00037245 */ /* 0x008fca0000201000 */
[----:B------:R-:W-:-:S04]  /*9860*/  FMUL R3, R3, UR4 ;  /* 0x0000000403037c20 */ /* 0x000fc80008400000 */
[----:B------:R1:W3:Y:S02]  /*9870*/  F2I.U32.TRUNC.NTZ R20, R3 ;  /* 0x0000000300147305 */ /* 0x0002e4000020f000 */
[----:B----4-:R-:W-:Y:S05]  /*9880*/  @!P0 BRA `(.L_x_194) ;  /* 0x0000000000288947 */ /* 0x010fea0003800000 */
[----:B-1----:R-:W1:Y:S02]  /*9890*/  LDC R3, c[0x0][0x834] ;  /* 0x00020d00ff037b82 */ /* 0x002e640000000800 */
        /* <DEDUP_REMOVED lines=9> */
.L_x_194:
[----:B------:R-:W4:Y:S01]  /*9930*/  LDC.64 R26, c[0x0][0x840] ;  /* 0x00021000ff1a7b82 */ /* 0x000f220000000a00 */
[-CC-:B0-----:R-:W-:Y:S01]  /*9940*/  SHF.R.U64 R22, R8, R0.reuse, R9.reuse ;  /* 0x0000000008167219 */ /* 0x181fe20000001209 */
[----:B---3--:R-:W-:Y:S01]  /*9950*/  IMAD.MOV R20, RZ, RZ, -R20 ;  /* 0x000000ffff147224 */ /* 0x008fe200078e0a14 */
[----:B------:R-:W-:Y:S01]  /*9960*/  SHF.R.U32.HI R0, RZ, R0, R9 ;  /* 0x00000000ff007219 */ /* 0x000fe20000011609 */
[----:B------:R-:W-:Y:S01]  /*9970*/  ULDC UR4, c[0x0][0x154] ;  /* 0x0000550000047ab9 */ /* 0x000fe20000000800 */
[----:B-1----:R-:W-:Y:S01]  /*9980*/  IADD3 R3, P0, RZ, -R22, RZ ;  /* 0x80000016ff037210 */ /* 0x002fe20007f1e0ff */
[----:B------:R-:W-:Y:S02]  /*9990*/  IMAD R21, R21, R20, R12 ;  /* 0x0000001415157224 */ /* 0x000fe400078e020c */
[----:B------:R-:W0:Y:S01]  /*99a0*/  LDC R6, c[0x0][0x818] ;  /* 0x00020600ff067b82 */ /* 0x000e220000000800 */
[----:B------:R-:W-:Y:S02]  /*99b0*/  IMAD.MOV.U32 R7, RZ, RZ, 0x1 ;  /* 0x00000001ff077424 */ /* 0x000fe400078e00ff */
[----:B------:R-:W-:-:S04]  /*99c0*/  IMAD.X R5, RZ, RZ, ~R0, P0 ;  /* 0x000000ffff057224 */ /* 0x000fc800000e0e00 */
[-C--:B------:R-:W-:Y:S01]  /*99d0*/  IMAD R0, R5, R14.reuse, RZ ;  /* 0x0000000e05007224 */ /* 0x080fe200078e02ff */
[----:B------:R-:W1:Y:S01]  /*99e0*/  LDC R8, c[0x0][0x808] ;  /* 0x00020200ff087b82 */ /* 0x000e620000000800 */
[----:B------:R-:W-:-:S04]  /*99f0*/  IMAD.WIDE.U32 R4, R3, R14, R16 ;  /* 0x0000000e03047225 */ /* 0x000fc800078e0010 */
[----:B------:R-:W-:Y:S01]  /*9a00*/  IMAD R3, R3, R15, R0 ;  /* 0x0000000f03037224 */ /* 0x000fe200078e0200 */
[----:B------:R-:W-:Y:S02]  /*9a10*/  I2FP.F32.U32 R0, R23 ;  /* 0x0000001700007245 */ /* 0x000fe40000201000 */
[----:B------:R-:W3:Y:S01]  /*9a20*/  LDC R24, c[0x0][0x858] ;  /* 0x00021600ff187b82 */ /* 0x000ee20000000800 */
[----:B------:R-:W-:Y:S01]  /*9a30*/  IMAD.IADD R3, R5, 0x1, R3 ;  /* 0x0000000105037824 */ /* 0x000fe200078e0203 */
[----:B----4-:R-:W-:Y:S01]  /*9a40*/  ISETP.NE.U32.AND P0, PT, R26, RZ, PT ;  /* 0x000000ff1a00720c */ /* 0x010fe20003f05070 */
[----:B------:R-:W-:Y:S01]  /*9a50*/  FMUL R0, R0, UR4 ;  /* 0x0000000400007c20 */ /* 0x000fe20008400000 */
[----:B------:R-:W-:Y:S02]  /*9a60*/  IMAD.MOV.U32 R5, RZ, RZ, -0x1 ;  /* 0xffffffffff057424 */ /* 0x000fe400078e00ff */
[----:B------:R-:W-:Y:S01]  /*9a70*/  ISETP.NE.AND.EX P0, PT, R27, RZ, PT, P0 ;  /* 0x000000ff1b00720c */ /* 0x000fe20003f05300 */
[----:B------:R4:W2:Y:S01]  /*9a80*/  F2I.U32.TRUNC.NTZ R13, R0 ;  /* 0x00000000000d7305 */ /* 0x0008a2000020f000 */
[----:B------:R-:W2:Y:S01]  /*9a90*/  LDC R20, c[0x0][0x148] ;  /* 0x00005200ff147b82 */ /* 0x000ea20000000800 */
[----:B0-----:R-:W-:-:S02]  /*9aa0*/  SHF.R.U64 R12, R4, R6, R3 ;  /* 0x00000006040c7219 */ /* 0x001fc40000001203 */
[----:B------:R-:W-:-:S05]  /*9ab0*/  SHF.R.U32.HI R3, RZ, R6, R3 ;  /* 0x00000006ff037219 */ /* 0x000fca0000011603 */
[----:B------:R-:W0:Y:S01]  /*9ac0*/  LDC R15, c[0x0][0x800] ;  /* 0x00020000ff0f7b82 */ /* 0x000e220000000800 */
[-CC-:B-1----:R-:W-:Y:S02]  /*9ad0*/  SHF.R.U64 R10, R12, R8.reuse, R3.reuse ;  /* 0x000000080c0a7219 */ /* 0x182fe40000001203 */
[----:B------:R-:W-:-:S05]  /*9ae0*/  SHF.R.U32.HI R3, RZ, R8, R3 ;  /* 0x00000008ff037219 */ /* 0x000fca0000011603 */
[----:B------:R-:W1:Y:S01]  /*9af0*/  LDC R28, c[0x0][0x848] ;  /* 0x00021200ff1c7b82 */ /* 0x000e620000000800 */
[-C--:B---3--:R-:W-:Y:S02]  /*9b00*/  SHF.L.U32 R4, R5, R24.reuse, RZ ;  /* 0x0000001805047219 */ /* 0x088fe400000006ff */
[-CC-:B------:R-:W-:Y:S02]  /*9b10*/  SHF.R.U64 R14, R10, R24.reuse, R3.reuse ;  /* 0x000000180a0e7219 */ /* 0x180fe40000001203 */
[----:B------:R-:W-:Y:S02]  /*9b20*/  SHF.R.U32.HI R5, RZ, R24, R3 ;  /* 0x00000018ff057219 */ /* 0x000fe40000011603 */
[----:B------:R-:W-:Y:S01]  /*9b30*/  LOP3.LUT R25, RZ, R4, RZ, 0x33, !PT ;  /* 0x00000004ff197212 */ /* 0x000fe200078e33ff */
[----:B------:R-:W3:Y:S01]  /*9b40*/  LDC R29, c[0x0][0x838] ;  /* 0x00020e00ff1d7b82 */ /* 0x000ee20000000800 */
[----:B------:R-:W-:Y:S01]  /*9b50*/  SHF.L.U32 R24, R7, R24, RZ ;  /* 0x0000001807187219 */ /* 0x000fe200000006ff */
[----:B------:R-:W-:-:S06]  /*9b60*/  IMAD.MOV.U32 R4, RZ, RZ, R14 ;  /* 0x000000ffff047224 */ /* 0x000fcc00078e000e */
[----:B------:R-:W0:Y:S01]  /*9b70*/  LDC R30, c[0x0][0x810] ;  /* 0x00020400ff1e7b82 */ /* 0x000e220000000800 */
[----:B----4-:R-:W-:Y:S05]  /*9b80*/  @!P0 BRA `(.L_x_195) ;  /* 0x0000000000288947 */ /* 0x010fea0003800000 */
[----:B------:R-:W4:Y:S02]  /*9b90*/  LDC R3, c[0x0][0x84c] ;  /* 0x00021300ff037b82 */ /* 0x000f240000000800 */
[----:B----4-:R-:W-:-:S05]  /*9ba0*/  IADD3 R3, P0, R14, R3, RZ ;  /* 0x000000030e037210 */ /* 0x010fca0007f1e0ff */
        /* <DEDUP_REMOVED lines=8> */
.L_x_195:
[----:B------:R-:W-:Y:S01]  /*9c30*/  ISETP.NE.AND P0, PT, R2, 0x1, PT ;  /* 0x000000010200780c */ /* 0x000fe20003f05270 */
[----:B0-----:R-:W-:Y:S01]  /*9c40*/  VIADD R7, R15, 0xffffffff ;  /* 0xffffffff0f077836 */ /* 0x001fe20000000000 */
[----:B-1----:R-:W-:Y:S01]  /*9c50*/  SHF.R.U64 R0, R4, R28, R5 ;  /* 0x0000001c04007219 */ /* 0x002fe20000001205 */
[----:B--2---:R-:W-:Y:S01]  /*9c60*/  IMAD.MOV R13, RZ, RZ, -R13 ;  /* 0x000000ffff0d7224 */ /* 0x004fe200078e0a0d */
[----:B------:R-:W-:Y:S01]  /*9c70*/  LOP3.LUT R5, R10, R25, RZ, 0xc0, !PT ;  /* 0x000000190a057212 */ /* 0x000fe200078ec0ff */
[----:B------:R-:W-:Y:S01]  /*9c80*/  IMAD.MOV.U32 R4, RZ, RZ, 0x1 ;  /* 0x00000001ff047424 */ /* 0x000fe200078e00ff */
[----:B------:R-:W-:Y:S01]  /*9c90*/  LOP3.LUT R12, R12, R7, RZ, 0xc0, !PT ;  /* 0x000000070c0c7212 */ /* 0x000fe200078ec0ff */
[----:B------:R-:W-:Y:S02]  /*9ca0*/  IMAD.MOV R3, RZ, RZ, -R0 ;  /* 0x000000ffff037224 */ /* 0x000fe400078e0a00 */
[----:B------:R-:W-:Y:S02]  /*9cb0*/  IMAD R0, R24, R0, R5 ;  /* 0x0000000018007224 */ /* 0x000fe400078e0205 */
[----:B---3--:R-:W-:-:S02]  /*9cc0*/  IMAD R3, R3, R29, R14 ;  /* 0x0000001d03037224 */ /* 0x008fc400078e020e */
[----:B------:R-:W-:Y:S02]  /*9cd0*/  @P0 IMAD R21, R20, R13, R23 ;  /* 0x0000000d14150224 */ /* 0x000fe400078e0217 */
[----:B------:R-:W-:Y:S01]  /*9ce0*/  IMAD R5, R3, R15, R12 ;  /* 0x0000000f03057224 */ /* 0x000fe200078e020c */
[----:B------:R-:W-:Y:S01]  /*9cf0*/  PRMT R3, R4, 0x7610, R3 ;  /* 0x0000761004037816 */ /* 0x000fe20000000003 */
[----:B------:R-:W-:-:S05]  /*9d00*/  IMAD R0, R0, R30, R21 ;  /* 0x0000001e00007224 */ /* 0x000fca00078e0215 */
[----:B------:R-:W-:Y:S02]  /*9d10*/  SEL R23, R5, R0, !P0 ;  /* 0x0000000005177207 */ /* 0x000fe40004000000 */
[----:B------:R-:W-:-:S07]  /*9d20*/  SEL R0, R0, R5, !P0 ;  /* 0x0000000500007207 */ /* 0x000fce0004000000 */
.L_x_193:
[----:B------:R-:W-:Y:S01]  /*9d30*/  LOP3.LUT P0, RZ, R3, 0xff, RZ, 0xc0, !PT ;  /* 0x000000ff03ff7812 */ /* 0x000fe2000780c0ff */
[----:B------:R-:W-:-:S12]  /*9d40*/  IMAD.MOV.U32 R88, RZ, RZ, R0 ;  /* 0x000000ffff587224 */ /* 0x000fd800078e0000 */
[----:B------:R-:W-:Y:S05]  /*9d50*/  @P0 BRA `(.L_x_196) ;  /* 0xffffff7400500947 */ /* 0x000fea000383ffff */
[----:B------:R-:W-:Y:S05]  /*9d60*/  EXIT ;  /* 0x000000000000794d */ /* 0x000fea0003800000 */
.L_x_4:
        /* <DEDUP_REMOVED lines=26> */
.L_x_198:
[-CC-:B------:R-:W-:Y:S01]  /*9f10*/  SHF.R.U64 R25, R10, R14.reuse, R11.reuse ;  /* 0x0000000e0a197219 */ /* 0x180fe2000000120b */
[----:B------:R-:W0:Y:S01]  /*9f20*/  LDC.64 R30, c[0x0][0x840] ;  /* 0x00021000ff1e7b82 */ /* 0x000e220000000a00 */
[----:B------:R-:W-:Y:S01]  /*9f30*/  SHF.R.U32.HI R5, RZ, R14, R11 ;  /* 0x0000000eff057219 */ /* 0x000fe2000001160b */
[----:B------:R-:W-:Y:S01]  /*9f40*/  ULDC UR4, c[0x0][0x150] ;  /* 0x0000540000047ab9 */ /* 0x000fe20000000800 */
[----:B------:R-:W-:Y:S02]  /*9f50*/  IADD3 R9, P0, RZ, -R25, RZ ;  /* 0x80000019ff097210 */ /* 0x000fe40007f1e0ff */
[----:B------:R-:W-:-:S03]  /*9f60*/  I2FP.F32.U32 R6, R4 ;  /* 0x0000000400067245 */ /* 0x000fc60000201000 */
[----:B------:R-:W1:Y:S01]  /*9f70*/  LDC R12, c[0x0][0x818] ;  /* 0x00020600ff0c7b82 */ /* 0x000e620000000800 */
[----:B------:R-:W-:Y:S02]  /*9f80*/  IMAD.X R5, RZ, RZ, ~R5, P0 ;  /* 0x000000ffff057224 */ /* 0x000fe400000e0e05 */
[----:B------:R-:W-:Y:S01]  /*9f90*/  FMUL R11, R6, UR4 ;  /* 0x00000004060b7c20 */ /* 0x000fe20008400000 */
[----:B------:R-:W-:Y:S01]  /*9fa0*/  IMAD.WIDE.U32 R6, R9, R20, R16 ;  /* 0x0000001409067225 */ /* 0x000fe200078e0010 */
[----:B------:R-:W-:-:S03]  /*9fb0*/  ULDC UR4, c[0x0][0x154] ;  /* 0x0000550000047ab9 */ /* 0x000fc60000000800 */
[----:B------:R-:W-:Y:S01]  /*9fc0*/  IMAD R8, R5, R20, RZ ;  /* 0x0000001405087224 */ /* 0x000fe200078e02ff */
[----:B------:R-:W2:Y:S01]  /*9fd0*/  LDC R13, c[0x0][0x144] ;  /* 0x00005100ff0d7b82 */ /* 0x000ea20000000800 */
[----:B------:R-:W3:Y:S02]  /*9fe0*/  F2I.U32.TRUNC.NTZ R11, R11 ;  /* 0x0000000b000b7305 */ /* 0x000ee4000020f000 */
[----:B------:R-:W-:Y:S02]  /*9ff0*/  IMAD R5, R9, R21, R8 ;  /* 0x0000001509057224 */ /* 0x000fe400078e0208 */
[----:B------:R-:W-:Y:S02]  /*a000*/  IMAD.MOV.U32 R8, RZ, RZ, -0x1 ;  /* 0xffffffffff087424 */ /* 0x000fe400078e00ff */
[----:B------:R-:W-:Y:S01]  /*a010*/  IMAD.IADD R5, R7, 0x1, R5 ;  /* 0x0000000107057824 */ /* 0x000fe200078e0205 */
[----:B------:R-:W4:Y:S01]  /*a020*/  LDC R20, c[0x0][0x808] ;  /* 0x00020200ff147b82 */ /* 0x000f220000000800 */
[----:B------:R-:W-:-:S02]  /*a030*/  I2FP.F32.U32 R7, R3 ;  /* 0x0000000300077245 */ /* 0x000fc40000201000 */
[----:B0-----:R-:W-:-:S03]  /*a040*/  ISETP.NE.U32.AND P0, PT, R30, RZ, PT ;  /* 0x000000ff1e00720c */ /* 0x001fc60003f05070 */
[----:B------:R-:W-:Y:S01]  /*a050*/  FMUL R7, R7, UR4 ;  /* 0x0000000407077c20 */ /* 0x000fe20008400000 */
[----:B------:R-:W-:Y:S01]  /*a060*/  ISETP.NE.AND.EX P0, PT, R31, RZ, PT, P0 ;  /* 0x000000ff1f00720c */ /* 0x000fe20003f05300 */
[----:B------:R-:W0:Y:S01]  /*a070*/  LDC R9, c[0x0][0x858] ;  /* 0x00021600ff097b82 */ /* 0x000e220000000800 */
[-C--:B-1----:R-:W-:Y:S01]  /*a080*/  SHF.R.U64 R10, R6, R12.reuse, R5 ;  /* 0x0000000c060a7219 */ /* 0x082fe20000001205 */
[----:B---3--:R-:W-:Y:S01]  /*a090*/  IMAD.MOV R6, RZ, RZ, -R11 ;  /* 0x000000ffff067224 */ /* 0x008fe200078e0a0b */
[----:B------:R-:W-:Y:S02]  /*a0a0*/  SHF.R.U32.HI R5, RZ, R12, R5 ;  /* 0x0000000cff057219 */ /* 0x000fe40000011605 */
[----:B------:R1:W3:Y:S03]  /*a0b0*/  F2I.U32.TRUNC.NTZ R12, R7 ;  /* 0x00000007000c7305 */ /* 0x0002e6000020f000 */
[----:B------:R-:W1:Y:S01]  /*a0c0*/  LDC R14, c[0x0][0x148] ;  /* 0x00005200ff0e7b82 */ /* 0x000e620000000800 */
[----:B--2---:R-:W-:-:S02]  /*a0d0*/  IMAD R27, R13, R6, R4 ;  /* 0x000000060d1b7224 */ /* 0x004fc400078e0204 */
[----:B------:R-:W-:-:S05]  /*a0e0*/  IMAD.MOV.U32 R6, RZ, RZ, 0x1 ;  /* 0x00000001ff067424 */ /* 0x000fca00078e00ff */
[----:B------:R-:W2:Y:S01]  /*a0f0*/  LDC R21, c[0x0][0x800] ;  /* 0x00020000ff157b82 */ /* 0x000ea20000000800 */
[-CC-:B----4-:R-:W-:Y:S02]  /*a100*/  SHF.R.U64 R13, R10, R20.reuse, R5.reuse ;  /* 0x000000140a0d7219 */ /* 0x190fe40000001205 */
[----:B------:R-:W-:-:S05]  /*a110*/  SHF.R.U32.HI R4, RZ, R20, R5 ;  /* 0x00000014ff047219 */ /* 0x000fca0000011605 */
[----:B------:R-:W4:Y:S01]  /*a120*/  LDC R23, c[0x0][0x848] ;  /* 0x00021200ff177b82 */ /* 0x000f220000000800 */
[-CC-:B0-----:R-:W-:Y:S02]  /*a130*/  SHF.R.U64 R15, R13, R9.reuse, R4.reuse ;  /* 0x000000090d0f7219 */ /* 0x181fe40000001204 */
[-C--:B------:R-:W-:Y:S02]  /*a140*/  SHF.L.U32 R8, R8, R9.reuse, RZ ;  /* 0x0000000908087219 */ /* 0x080fe400000006ff */
[-C--:B------:R-:W-:Y:S01]  /*a150*/  SHF.R.U32.HI R5, RZ, R9.reuse, R4 ;  /* 0x00000009ff057219 */ /* 0x080fe20000011604 */
[----:B------:R-:W-:Y:S01]  /*a160*/  IMAD.MOV.U32 R4, RZ, RZ, R15 ;  /* 0x000000ffff047224 */ /* 0x000fe200078e000f */
[----:B------:R-:W-:Y:S01]  /*a170*/  SHF.L.U32 R20, R6, R9, RZ ;  /* 0x0000000906147219 */ /* 0x000fe200000006ff */
[----:B------:R-:W0:Y:S01]  /*a180*/  LDC R24, c[0x0][0x838] ;  /* 0x00020e00ff187b82 */ /* 0x000e220000000800 */
[----:B------:R-:W-:-:S07]  /*a190*/  LOP3.LUT R26, RZ, R8, RZ, 0x33, !PT ;  /* 0x00000008ff1a7212 */ /* 0x000fce00078e33ff */
        /* <DEDUP_REMOVED lines=12> */
.L_x_199:
[----:B------:R-:W-:Y:S01]  /*a260*/  ISETP.NE.AND P0, PT, R2, 0x1, PT ;  /* 0x000000010200780c */ /* 0x000fe20003f05270 */
[----:B--2---:R-:W-:Y:S01]  /*a270*/  VIADD R7, R21, 0xffffffff ;  /* 0xffffffff15077836 */ /* 0x004fe20000000000 */
[----:B----4-:R-:W-:Y:S01]  /*a280*/  SHF.R.U64 R5, R4, R23, R5 ;  /* 0x0000001704057219 */ /* 0x010fe20000001205 */
[----:B------:R-:W-:Y:S01]  /*a290*/  IMAD.MOV R12, RZ, RZ, -R12 ;  /* 0x000000ffff0c7224 */ /* 0x000fe200078e0a0c */
[----:B------:R-:W-:Y:S02]  /*a2a0*/  LOP3.LUT R4, R13, R26, RZ, 0xc0, !PT ;  /* 0x0000001a0d047212 */ /* 0x000fe400078ec0ff */
[----:B------:R-:W-:Y:S01]  /*a2b0*/  LOP3.LUT R10, R10, R7, RZ, 0xc0, !PT ;  /* 0x000000070a0a7212 */ /* 0x000fe200078ec0ff */
[----:B------:R-:W-:Y:S02]  /*a2c0*/  IMAD.MOV R6, RZ, RZ, -R5 ;  /* 0x000000ffff067224 */ /* 0x000fe400078e0a05 */
[----:B------:R-:W-:-:S04]  /*a2d0*/  IMAD R4, R20, R5, R4 ;  /* 0x0000000514047224 */ /* 0x000fc800078e0204 */
[----:B------:R-:W-:Y:S02]  /*a2e0*/  @P0 IMAD R27, R14, R12, R3 ;  /* 0x0000000c0e1b0224 */ /* 0x000fe400078e0203 */
[----:B0-----:R-:W-:Y:S02]  /*a2f0*/  IMAD R3, R6, R24, R15 ;  /* 0x0000001806037224 */ /* 0x001fe400078e020f */
[----:B------:R-:W-:Y:S02]  /*a300*/  IMAD R27, R4, R29, R27 ;  /* 0x0000001d041b7224 */ /* 0x000fe400078e021b */
[----:B------:R-:W-:Y:S02]  /*a310*/  IMAD R4, R3, R21, R10 ;  /* 0x0000001503047224 */ /* 0x000fe400078e020a */
[----:B------:R-:W-:-:S03]  /*a320*/  IMAD.MOV.U32 R6, RZ, RZ, 0x1 ;  /* 0x00000001ff067424 */ /* 0x000fc600078e00ff */
[----:B------:R-:W-:Y:S02]  /*a330*/  SEL R26, R4, R27, !P0 ;  /* 0x0000001b041a7207 */ /* 0x000fe40004000000 */
[----:B------:R-:W-:-:S07]  /*a340*/  SEL R27, R27, R4, !P0 ;  /* 0x000000041b1b7207 */ /* 0x000fce0004000000 */
.L_x_197:
[----:B------:R-:W-:-:S08]  /*a350*/  NOP ;  /* 0x0000000000007918 */ /* 0x000fd00000000000 */
[----:B------:R-:W0:-:S00]  /*a360*/  USETMAXREG.DEALLOC.CTAPOOL 0x28 ;  /* 0x00000028000079c8 */ /* 0x000e0000080e0500 */
[----:B0-----:R-:W-:-:S13]  /*a370*/  ISETP.NE.AND P0, PT, R0, RZ, PT ;  /* 0x000000ff0000720c */ /* 0x001fda0003f05270 */
[----:B------:R-:W-:Y:S05]  /*a380*/  @P0 EXIT ;  /* 0x000000000000094d */ /* 0x000fea0003800000 */
[----:B------:R-:W-:Y:S01]  /*a390*/  LOP3.LUT P0, RZ, R6, 0xff, RZ, 0xc0, !PT ;  /* 0x000000ff06ff7812 */ /* 0x000fe2000780c0ff */
[----:B------:R-:W-:Y:S02]  /*a3a0*/  IMAD.MOV.U32 R24, RZ, RZ, 0x1 ;  /* 0x00000001ff187424 */ /* 0x000fe400078e00ff */
[----:B------:R-:W-:-:S10]  /*a3b0*/  IMAD.MOV.U32 R23, RZ, RZ, RZ ;  /* 0x000000ffff177224 */ /* 0x000fd400078e00ff */
[----:B------:R-:W-:Y:S05]  /*a3c0*/  @!P0 BRA `(.L_x_200) ;  /* 0x0000000c00e08947 */ /* 0x000fea0003800000 */
[----:B------:R-:W0:Y:S01]  /*a3d0*/  LDC R0, c[0x0][0x28c] ;  /* 0x0000a300ff007b82 */ /* 0x000e220000000800 */
[----:B------:R-:W-:Y:S01]  /*a3e0*/  ISETP.NE.AND P1, PT, R28, RZ, PT ;  /* 0x000000ff1c00720c */ /* 0x000fe20003f25270 */
[----:B------:R-:W-:Y:S01]  /*a3f0*/  ULDC UR41, c[0x0][0x858] ;  /* 0x0002160000297ab9 */ /* 0x000fe20000000800 */
[----:B------:R-:W-:Y:S01]  /*a400*/  LOP3.LUT P0, RZ, R18, 0x1f, RZ, 0xc0, !PT ;  /* 0x0000001f12ff7812 */ /* 0x000fe2000780c0ff */
[----:B------:R-:W-:Y:S01]  /*a410*/  UMOV UR4, 0xffffffff ;  /* 0xffffffff00047882 */ /* 0x000fe20000000000 */
[----:B------:R-:W-:Y:S01]  /*a420*/  LOP3.LUT R22, R22, 0xfffffffe, RZ, 0xc0, !PT ;  /* 0xfffffffe16167812 */ /* 0x000fe200078ec0ff */
[----:B------:R-:W-:Y:S01]  /*a430*/  BSSY B6, `(.L_x_200) ;  /* 0x00000f1000067945 */ /* 0x000fe20003800000 */
[----:B------:R-:W-:Y:S01]  /*a440*/  ISETP.NE.OR P0, PT, R28, RZ, !P0 ;  /* 0x000000ff1c00720c */ /* 0x000fe20004705670 */
[----:B------:R-:W-:Y:S01]  /*a450*/  USHF.L.U32 UR4, UR4, UR41, URZ ;  /* 0x0000002904047299 */ /* 0x000fe2000800063f */
[----:B------:R-:W-:Y:S01]  /*a460*/  IMAD.MOV.U32 R30, RZ, RZ, 0x1 ;  /* 0x00000001ff1e7424 */ /* 0x000fe200078e00ff */
[----:B------:R-:W-:Y:S01]  /*a470*/  LOP3.LUT R31, R19, 0x2, RZ, 0xfc, !PT ;  /* 0x00000002131f7812 */ /* 0x000fe200078efcff */
[----:B------:R-:W-:Y:S01]  /*a480*/  IMAD.MOV.U32 R23, RZ, RZ, RZ ;  /* 0x000000ffff177224 */ /* 0x000fe200078e00ff */
[----:B------:R-:W-:Y:S01]  /*a490*/  ULDC UR40, c[0x0][0x800] ;  /* 0x0002000000287ab9 */ /* 0x000fe20000000800 */
[----:B------:R-:W-:Y:S01]  /*a4a0*/  IMAD.MOV.U32 R24, RZ, RZ, 0x1 ;  /* 0x00000001ff187424 */ /* 0x000fe200078e00ff */
[----:B------:R-:W-:Y:S01]  /*a4b0*/  @P1 LOP3.LUT R22, R22, 0x1, RZ, 0xfc, !PT ;  /* 0x0000000116161812 */ /* 0x000fe200078efcff */
[----:B------:R-:W-:Y:S01]  /*a4c0*/  UMOV UR5, 0x1 ;  /* 0x0000000100057882 */ /* 0x000fe20000000000 */
[----:B------:R-:W-:-:S02]  /*a4d0*/  UIADD3 UR40, UR40, -0x1, URZ ;  /* 0xffffffff28287890 */ /* 0x000fc4000fffe03f */
[----:B------:R-:W-:Y:S01]  /*a4e0*/  LOP3.LUT R22, R22, 0xfffffffb, RZ, 0xc0, !PT ;  /* 0xfffffffb16167812 */ /* 0x000fe200078ec0ff */
[----:B------:R-:W-:Y:S02]  /*a4f0*/  USHF.L.U32 UR41, UR5, UR41, URZ ;  /* 0x0000002905297299 */ /* 0x000fe4000800063f */
[----:B------:R-:W-:Y:S01]  /*a500*/  ULOP3.LUT UR43, URZ, UR4, URZ, 0x33, !UPT ;  /* 0x000000043f2b7292 */ /* 0x000fe2000f8e333f */
[----:B------:R-:W-:Y:S01]  /*a510*/  @P0 LOP3.LUT R22, R22, 0x4, RZ, 0xfc, !PT ;  /* 0x0000000416160812 */ /* 0x000fe200078efcff */
[----:B------:R-:W-:Y:S01]  /*a520*/  ULDC.64 UR36, c[0x0][0x198] ;  /* 0x0000660000247ab9 */ /* 0x000fe20000000a00 */
[----:B0-----:R-:W-:-:S05]  /*a530*/  VIADD R0, R0, 0x7f ;  /* 0x0000007f00007836 */ /* 0x001fca0000000000 */
[----:B------:R-:W-:-:S04]  /*a540*/  SHF.R.S32.HI R3, RZ, 0x1f, R0 ;  /* 0x0000001fff037819 */ /* 0x000fc80000011400 */
[----:B------:R-:W-:-:S04]  /*a550*/  LEA.HI R3, R3, R0, RZ, 0x7 ;  /* 0x0000000003037211 */ /* 0x000fc800078f38ff */
[----:B------:R-:W-:-:S05]  /*a560*/  SHF.R.S32.HI R32, RZ, 0x7, R3 ;  /* 0x00000007ff207819 */ /* 0x000fca0000011403 */
[----:B------:R-:W-:-:S07]  /*a570*/  VIADD R29, R32, 0x1 ;  /* 0x00000001201d7836 */ /* 0x000fce0000000000 */
.L_x_217:
[----:B------:R-:W0:Y:S01]  /*a580*/  S2R R3, SR_CgaCtaId ;  /* 0x0000000000037919 */ /* 0x000e220000008800 */
[----:B------:R-:W-:-:S04]  /*a590*/  MOV R18, 0x400 ;  /* 0x0000040000127802 */ /* 0x000fc80000000f00 */
[----:B0-----:R-:W-:-:S05]  /*a5a0*/  LEA R18, R3, R18, 0x18 ;  /* 0x0000001203127211 */ /* 0x001fca00078ec0ff */
[----:B------:R-:W-:-:S05]  /*a5b0*/  VIADD R0, R18, 0x800 ;  /* 0x0000080012007836 */ /* 0x000fca0000000000 */
[----:B------:R-:W-:-:S13]  /*a5c0*/  LOP3.LUT P0, RZ, R0, 0x1bf, RZ, 0xc0, !PT ;  /* 0x000001bf00ff7812 */ /* 0x000fda000780c0ff */
[----:B------:R-:W-:Y:S05]  /*a5d0*/  @!P0 BRA `(.L_x_201) ;  /* 0x0000000000408947 */ /* 0x000fea0003800000 */
[----:B------:R-:W-:Y:S01]  /*a5e0*/  MOV R14, 0x0 ;  /* 0x00000000000e7802 */ /* 0x000fe20000000f00 */
[----:B------:R-:W-:Y:S01]  /*a5f0*/  ULDC.64 UR4, c[0x4][0x88] ;  /* 0x0100220000047ab9 */ /* 0x000fe20000000a00 */
[----:B------:R-:W-:Y:S01]  /*a600*/  ULDC.64 UR6, c[0x4][0x8] ;  /* 0x0100020000067ab9 */ /* 0x000fe20000000a00 */
[----:B------:R-:W-:Y:S02]  /*a610*/  IMAD.U32 R4, RZ, RZ, UR4 ;  /* 0x00000004ff047e24 */ /* 0x000fe4000f8e00ff */
[----:B------:R-:W-:Y:S01]  /*a620*/  IMAD.U32 R5, RZ, RZ, UR5 ;  /* 0x00000005ff057e24 */ /* 0x000fe2000f8e00ff */
[----:B------:R-:W0:Y:S01]  /*a630*/  LDC.64 R14, c[0x4][R14] ;  /* 0x010000000e0e7b82 */ /* 0x000e220000000a00 */
[----:B------:R-:W-:Y:S01]  /*a640*/  ULDC.64 UR4, c[0x4][0x90] ;  /* 0x0100240000047ab9 */ /* 0x000fe20000000a00 */
[----:B------:R-:W-:Y:S02]  /*a650*/  IMAD.U32 R10, RZ, RZ, UR6 ;  /* 0x00000006ff0a7e24 */ /* 0x000fe4000f8e00ff */
[----:B------:R-:W-:-:S02]  /*a660*/  IMAD.U32 R6, RZ, RZ, UR4 ;  /* 0x00000004ff067e24 */ /* 0x000fc4000f8e00ff */
[----:B------:R-:W-:Y:S02]  /*a670*/  IMAD.U32 R7, RZ, RZ, UR5 ;  /* 0x00000005ff077e24 */ /* 0x000fe4000f8e00ff */
[----:B------:R-:W-:Y:S02]  /*a680*/  IMAD.U32 R11, RZ, RZ, UR7 ;  /* 0x00000007ff0b7e24 */ /* 0x000fe4000f8e00ff */
[----:B------:R-:W-:Y:S02]  /*a690*/  IMAD.MOV.U32 R8, RZ, RZ, 0x70 ;  /* 0x00000070ff087424 */ /* 0x000fe400078e00ff */
[----:B------:R-:W-:Y:S02]  /*a6a0*/  IMAD.MOV.U32 R12, RZ, RZ, 0x1 ;  /* 0x00000001ff0c7424 */ /* 0x000fe400078e00ff */
[----:B------:R-:W-:-:S07]  /*a6b0*/  IMAD.MOV.U32 R13, RZ, RZ, RZ ;  /* 0x000000ffff0d7224 */ /* 0x000fce00078e00ff */
[----:B------:R-:W-:-:S07]  /*a6c0*/  LEPC R20, `(.L_x_201) ;  /* 0x000000001014794e */ /* 0x000fce0000000000 */
[----:B0-----:R-:W-:Y:S05]  /*a6d0*/  CALL.ABS.NOINC R14 ;  /* 0x000000000e007343 */ /* 0x001fea0003c00000 */
.L_x_201:
        /* <DEDUP_REMOVED lines=19> */
.L_x_202:
[----:B------:R-:W0:Y:S02]  /*a810*/  LDC R0, c[0x0][0x28c] ;  /* 0x0000a300ff007b82 */ /* 0x000e240000000800 */
[----:B0-----:R-:W-:-:S13]  /*a820*/  ISETP.GE.AND P0, PT, R0, 0x1, PT ;  /* 0x000000010000780c */ /* 0x001fda0003f06270 */
[----:B------:R-:W-:Y:S05]  /*a830*/  @!P0 BRA `(.L_x_203) ;  /* 0x0000000400088947 */ /* 0x000fea0003800000 */
[----:B------:R-:W-:Y:S01]  /*a840*/  BSSY B0, `(.L_x_203) ;  /* 0x0000041000007945 */ /* 0x000fe20003800000 */
[----:B------:R-:W-:Y:S01]  /*a850*/  IMAD.SHL.U32 R26, R26, 0x40, RZ ;  /* 0x000000401a1a7824 */ /* 0x000fe200078e00ff */
[----:B------:R-:W-:Y:S01]  /*a860*/  CS2R R8, SRZ ;  /* 0x0000000000087805 */ /* 0x000fe2000001ff00 */
[----:B------:R-:W-:Y:S02]  /*a870*/  IMAD.SHL.U32 R27, R27, 0x100, RZ ;  /* 0x000001001b1b7824 */ /* 0x000fe400078e00ff */
[----:B------:R-:W-:Y:S02]  /*a880*/  IMAD.MOV.U32 R0, RZ, RZ, R29 ;  /* 0x000000ffff007224 */ /* 0x000fe400078e001d */
[----:B------:R-:W-:Y:S02]  /*a890*/  IMAD.MOV.U32 R3, RZ, RZ, R24 ;  /* 0x000000ffff037224 */ /* 0x000fe400078e0018 */
[----:B------:R-:W-:-:S07]  /*a8a0*/  IMAD.MOV.U32 R5, RZ, RZ, R23 ;  /* 0x000000ffff057224 */ /* 0x000fce00078e0017 */
.L_x_212:
[----:B------:R-:W-:Y:S01]  /*a8b0*/  IMAD R7, R5, 0x8, R18 ;  /* 0x0000000805077824 */ /* 0x000fe200078e0212 */
[----:B------:R-:W-:Y:S01]  /*a8c0*/  SHF.L.U32 R4, R3, 0x1f, RZ ;  /* 0x0000001f03047819 */ /* 0x000fe200000006ff */
[----:B------:R-:W-:Y:S01]  /*a8d0*/  BSSY B1, `(.L_x_204) ;  /* 0x0000005000017945 */ /* 0x000fe20003800000 */
[----:B------:R-:W-:Y:S02]  /*a8e0*/  ISETP.NE.AND P1, PT, R28, RZ, PT ;  /* 0x000000ff1c00720c */ /* 0x000fe40003f25270 */
[----:B------:R-:W0:Y:S11]  /*a8f0*/  SYNCS.PHASECHK.TRANS64.TRYWAIT P0, [R7+URZ+0x48], R4 ;  /* 0x00004804070075a7 */ /* 0x000e36000800017f */
[----:B------:R-:W1:Y:S01]  /*a900*/  @!P1 LDC R6, c[0x0][0x70c] ;  /* 0x0001c300ff069b82 */ /* 0x000e620000000800 */
[----:B0-----:R-:W-:Y:S05]  /*a910*/  @!P0 BRA `(.L_x_205) ;  /* 0x00000010005c8947 */ /* 0x001fea0003800000 */
.L_x_233:
[----:B------:R-:W-:Y:S05]  /*a920*/  BSYNC B1 ;  /* 0x0000000000017941 */ /* 0x000fea0003800000 */
.L_x_204:
[----:B------:R-:W-:Y:S02]  /*a930*/  ISETP.NE.AND P0, PT, R28, RZ, PT ;  /* 0x000000ff1c00720c */ /* 0x000fe40003f05270 */
[----:B0-----:R-:W-:-:S11]  /*a940*/  PRMT R4, R31, 0x9910, RZ ;  /* 0x000099101f047816 */ /* 0x001fd600000000ff */
[----:B-1----:R0:W-:Y:S01]  /*a950*/  @!P0 SYNCS.ARRIVE.TRANS64 RZ, [R7+URZ], R6 ;  /* 0x0000000607ff89a7 */ /* 0x0021e2000800003f */
[----:B------:R-:W-:-:S13]  /*a960*/  ISETP.NE.AND P0, PT, R4, 0x2, PT ;  /* 0x000000020400780c */ /* 0x000fda0003f05270 */
[----:B0-----:R-:W-:Y:S05]  /*a970*/  @P0 BRA `(.L_x_206) ;  /* 0x0000000000040947 */ /* 0x001fea0003800000 */
[----:B------:R-:W-:Y:S01]  /*a980*/  BPT.TRAP 0x1 ;  /* 0x000000040000795c */ /* 0x000fe20000300000 */
.L_x_206:
[----:B------:R-:W-:Y:S01]  /*a990*/  LOP3.LUT P0, RZ, R22, 0x4, RZ, 0xc0, !PT ;  /* 0x0000000416ff7812 */ /* 0x000fe2000780c0ff */
[----:B------:R-:W-:-:S12]  /*a9a0*/  BSSY B1, `(.L_x_207) ;  /* 0x0000003000017945 */ /* 0x000fd80003800000 */
[----:B------:R-:W-:Y:S05]  /*a9b0*/  @P0 BRA `(.L_x_208) ;  /* 0x0000000000040947 */ /* 0x000fea0003800000 */
[----:B------:R-:W-:Y:S01]  /*a9c0*/  BPT.TRAP 0x1 ;  /* 0x000000040000795c */ /* 0x000fe20000300000 */
.L_x_208:
[----:B------:R-:W-:Y:S05]  /*a9d0*/  BSYNC B1 ;  /* 0x0000000000017941 */ /* 0x000fea0003800000 */
.L_x_207:
[----:B------:R-:W-:-:S03]  /*a9e0*/  UMOV UR4, 0xffffffff ;  /* 0xffffffff00047882 */ /* 0x000fc60000000000 */
[----:B------:R-:W-:Y:S05]  /*a9f0*/  BRA.DIV UR4, `(.L_x_209) ;  /* 0x0000001204387947 */ /* 0x000fea000b800000 */
[----:B------:R-:W-:-:S13]  /*aa00*/  ELECT P6, URZ, PT ;  /* 0x00000000003f782f */ /* 0x000fda00038c0000 */
.L_x_236:
[----:B------:R-:W-:Y:S04]  /*aa10*/  BSSY B1, `(.L_x_210) ;  /* 0x0000019000017945 */ /* 0x000fe80003800000 */
[----:B------:R-:W-:Y:S05]  /*aa20*/  @!P6 BRA `(.L_x_211) ;  /* 0x00000000005ce947 */ /* 0x000fea0003800000 */
[--C-:B------:R-:W-:Y:S01]  /*aa30*/  IMAD R4, R5, 0x4000, R18.reuse ;  /* 0x0000400005047824 */ /* 0x100fe200078e0212 */
[----:B------:R-:W-:Y:S01]  /*aa40*/  R2UR UR17, R7 ;  /* 0x00000000071172ca */ /* 0x000fe200000e0000 */
[----:B------:R-:W-:Y:S01]  /*aa50*/  UIADD3 UR4, UP0, UR36, 0xf0, URZ ;  /* 0x000000f024047890 */ /* 0x000fe2000ff1e03f */
[----:B------:R-:W-:Y:S01]  /*aa60*/  R2UR UR20, R25 ;  /* 0x00000000191472ca */ /* 0x000fe200000e0000 */
[----:B------:R-:W-:Y:S01]  /*aa70*/  UIADD3 UR14, UP1, UR36, 0x1f0, URZ ;  /* 0x000001f0240e7890 */ /* 0x000fe2000ff3e03f */
[----:B------:R-:W-:Y:S01]  /*aa80*/  R2UR UR16, R4 ;  /* 0x00000000041072ca */ /* 0x000fe200000e0000 */
[----:B------:R-:W-:Y:S01]  /*aa90*/  IMAD R4, R5, 0x2000, R18 ;  /* 0x0000200005047824 */ /* 0x000fe200078e0212 */
[----:B------:R-:W-:Y:S01]  /*aaa0*/  R2UR UR18, R9 ;  /* 0x00000000091272ca */ /* 0x000fe200000e0000 */
[----:B------:R-:W-:Y:S01]  /*aab0*/  UIADD3.X UR5, URZ, UR37, URZ, UP0, !UPT ;  /* 0x000000253f057290 */ /* 0x000fe200087fe43f */
[----:B------:R-:W-:Y:S01]  /*aac0*/  R2UR UR19, R27 ;  /* 0x000000001b1372ca */ /* 0x000fe200000e0000 */
[----:B------:R-:W-:Y:S01]  /*aad0*/  UIADD3.X UR15, URZ, UR37, URZ, UP1, !UPT ;  /* 0x000000253f0f7290 */ /* 0x000fe20008ffe43f */
[----:B------:R-:W-:Y:S01]  /*aae0*/  R2UR UR8, R4 ;  /* 0x00000000040872ca */ /* 0x000fe200000e0000 */
[----:B------:R-:W-:Y:S01]  /*aaf0*/  UMOV UR6, 0x0 ;  /* 0x0000000000067882 */ /* 0x000fe20000000000 */
[----:B------:R-:W-:Y:S01]  /*ab00*/  R2UR UR10, R8 ;  /* 0x00000000080a72ca */ /* 0x000fe200000e0000 */
[----:B------:R-:W-:Y:S01]  /*ab10*/  UMOV UR7, 0x10000000 ;  /* 0x1000000000077882 */ /* 0x000fe20000000000 */
[----:B------:R-:W-:Y:S01]  /*ab20*/  R2UR UR11, R26 ;  /* 0x000000001a0b72ca */ /* 0x000fe200000e0000 */
[----:B------:R-:W-:Y:S01]  /*ab30*/  UMOV UR9, UR17 ;  /* 0x0000001100097c82 */ /* 0x000fe20008000000 */
[----:B------:R-:W-:Y:S01]  /*ab40*/  UMOV UR12, UR20 ;  /* 0x00000014000c7c82 */ /* 0x000fe20008000000 */
[----:B------:R-:W-:-:S06]  /*ab50*/  UIADD3 UR16, UR16, 0x800, URZ ;  /* 0x0000080010107890 */ /* 0x000fcc000fffe03f */
[----:B------:R-:W-:-:S03]  /*ab60*/  UIADD3 UR8, UR8, 0x24800, URZ ;  /* 0x0002480008087890 */ /* 0x000fc6000fffe03f */
[----:B------:R0:W-:Y:S06]  /*ab70*/  UTMALDG.3D [UR16], [UR4], desc[UR6] ;  /* 0x00000610040075b4 */ /* 0x0001ec0008011000 */
[----:B------:R0:W-:Y:S02]  /*ab80*/  UTMALDG.3D [UR8], [UR14], desc[UR6] ;  /* 0x000006080e0075b4 */ /* 0x0001e40008011000 */
[----:B0-----:R-:W-:Y:S01]  /*ab90*/  NOP ;  /* 0x0000000000007918 */ /* 0x001fe20000000000 */
.L_x_211:
[----:B------:R-:W-:Y:S05]  /*aba0*/  BSYNC B1 ;  /* 0x0000000000017941 */ /* 0x000fea0003800000 */
.L_x_210:
[----:B------:R-:W-:Y:S02]  /*abb0*/  VIADD R0, R0, 0xffffffff ;  /* 0xffffffff00007836 */ /* 0x000fe40000000000 */
[----:B------:R-:W-:Y:S02]  /*abc0*/  VIADD R5, R5, 0x1 ;  /* 0x0000000105057836 */ /* 0x000fe40000000000 */
[----:B------:R-:W-:Y:S01]  /*abd0*/  VIADD R9, R9, 0x40 ;  /* 0x0000004009097836 */ /* 0x000fe20000000000 */
[----:B------:R-:W-:Y:S01]  /*abe0*/  ISETP.GT.AND P1, PT, R0, 0x1, PT ;  /* 0x000000010000780c */ /* 0x000fe20003f24270 */
[----:B------:R-:W-:Y:S01]  /*abf0*/  VIADD R8, R8, 0x80 ;  /* 0x0000008008087836 */ /* 0x000fe20000000000 */
[----:B------:R-:W-:-:S04]  /*ac00*/  ISETP.NE.AND P0, PT, R5, 0x9, PT ;  /* 0x000000090500780c */ /* 0x000fc80003f05270 */
[----:B------:R-:W-:Y:S02]  /*ac10*/  SEL R4, RZ, 0x1, P0 ;  /* 0x00000001ff047807 */ /* 0x000fe40000000000 */
[----:B------:R-:W-:Y:S02]  /*ac20*/  SEL R5, R5, RZ, P0 ;  /* 0x000000ff05057207 */ /* 0x000fe40000000000 */
[----:B------:R-:W-:-:S03]  /*ac30*/  LOP3.LUT R3, R3, R4, RZ, 0x3c, !PT ;  /* 0x0000000403037212 */ /* 0x000fc600078e3cff */
[----:B------:R-:W-:Y:S05]  /*ac40*/  @P1 BRA `(.L_x_212) ;  /* 0xfffffffc00181947 */ /* 0x000fea000383ffff */
[----:B------:R-:W-:Y:S05]  /*ac50*/  BSYNC B0 ;  /* 0x0000000000007941 */ /* 0x000fea0003800000 */
.L_x_203:
[----:B------:R-:W-:Y:S01]  /*ac60*/  IMAD.IADD R0, R32, 0x1, R23 ;  /* 0x0000000120007824 */ /* 0x000fe200078e0217 */
[----:B------:R-:W-:Y:S01]  /*ac70*/  LOP3.LUT P1, RZ, R30, 0xff, RZ, 0xc0, !PT ;  /* 0x000000ff1eff7812 */ /* 0x000fe2000782c0ff */
[----:B------:R-:W-:Y:S01]  /*ac80*/  ULDC.64 UR4, c[0x0][0x850] ;  /* 0x0002140000047ab9 */ /* 0x000fe20000000a00 */
[----:B------:R-:W-:Y:S01]  /*ac90*/  IADD3 R16, P2, R16, UR38, RZ ;  /* 0x0000002610107c10 */ /* 0x000fe2000ff5e0ff */
[C---:B------:R-:W-:Y:S01]  /*aca0*/  IMAD.WIDE.U32 R4, R0.reuse, 0x38e38e39, RZ ;  /* 0x38e38e3900047825 */ /* 0x040fe200078e00ff */
[----:B------:R-:W-:Y:S01]  /*acb0*/  ISETP.GT.U32.AND P0, PT, R0, 0x8, PT ;  /* 0x000000080000780c */ /* 0x000fe20003f04070 */
[----:B------:R-:W-:Y:S01]  /*acc0*/  BSSY B0, `(.L_x_213) ;  /* 0x0000065000007945 */ /* 0x000fe20003800000 */
[----:B------:R-:W-:Y:S01]  /*acd0*/  IADD3.X R17, R17, UR42, RZ, P2, !PT ;  /* 0x0000002a11117c10 */ /* 0x000fe200097fe4ff */
[----:B------:R-:W-:Y:S01]  /*ace0*/  IMAD.MOV.U32 R27, RZ, RZ, -0x1 ;  /* 0xffffffffff1b7424 */ /* 0x000fe200078e00ff */
[----:B------:R-:W-:Y:S01]  /*acf0*/  ISETP.LT.U32.AND P0, PT, R32, 0x9, P0 ;  /* 0x000000092000780c */ /* 0x000fe20000701070 */
[----:B------:R-:W-:Y:S01]  /*ad00*/  IMAD.MOV.U32 R26, RZ, RZ, -0x1 ;  /* 0xffffffffff1a7424 */ /* 0x000fe200078e00ff */
[----:B------:R-:W-:Y:S01]  /*ad10*/  SHF.R.U32.HI R5, RZ, 0x1, R5 ;  /* 0x00000001ff057819 */ /* 0x000fe20000011605 */
[----:B------:R-:W-:Y:S01]  /*ad20*/  IMAD.MOV.U32 R25, RZ, RZ, -0x1 ;  /* 0xffffffffff197424 */ /* 0x000fe200078e00ff */
[----:B------:R-:W-:Y:S01]  /*ad30*/  SEL R3, RZ, 0x1, !P0 ;  /* 0x00000001ff037807 */ /* 0x000fe20004000000 */
[----:B------:R0:W-:Y:S01]  /*ad40*/  @P1 SYNCS.ARRIVE.TRANS64.A1T0 RZ, [R18+URZ+0xa8], RZ ;  /* 0x0000a8ff12ff19a7 */ /* 0x0001e2000810003f */
[----:B------:R-:W-:Y:S01]  /*ad50*/  ISETP.GE.U32.AND P0, PT, R16, UR4, PT ;  /* 0x0000000410007c0c */ /* 0x000fe2000bf06070 */
[----:B------:R-:W-:Y:S01]  /*ad60*/  IMAD R23, R5, -0x9, R0 ;  /* 0xfffffff705177824 */ /* 0x000fe200078e0200 */
[----:B------:R-:W-:-:S02]  /*ad70*/  ISETP.GE.U32.AND P1, PT, R32, 0x9, PT ;  /* 0x000000092000780c */ /* 0x000fc40003f26070 */
[----:B------:R-:W-:Y:S02]  /*ad80*/  ISETP.GE.U32.AND.EX P0, PT, R17, UR5, PT, P0 ;  /* 0x0000000511007c0c */ /* 0x000fe4000bf06100 */
[----:B------:R-:W-:Y:S02]  /*ad90*/  LOP3.LUT R24, R24, R3, RZ, 0x3c, !PT ;  /* 0x0000000318187212 */ /* 0x000fe400078e3cff */
[----:B------:R-:W-:Y:S02]  /*ada0*/  PRMT R0, RZ, 0x7610, R0 ;  /* 0x00007610ff007816 */ /* 0x000fe40000000000 */
[----:B------:R-:W-:-:S05]  /*adb0*/  PRMT R30, RZ, 0x7610, R30 ;  /* 0x00007610ff1e7816 */ /* 0x000fca000000001e */
[----:B------:R-:W-:Y:S02]  /*adc0*/  @P1 LOP3.LUT R24, R24, 0x1, R5, 0x78, !PT ;  /* 0x0000000118181812 */ /* 0x000fe400078e7805 */
[----:B0-----:R-:W-:Y:S05]  /*add0*/  @P0 BRA `(.L_x_214) ;  /* 0x00000004004c0947 */ /* 0x001fea0003800000 */
[----:B------:R-:W-:Y:S01]  /*ade0*/  ULDC.64 UR4, c[0x0][0x828] ;  /* 0x00020a0000047ab9 */ /* 0x000fe20000000a00 */
[----:B------:R-:W0:Y:S01]  /*adf0*/  S2R R10, SR_CTAID.X ;  /* 0x00000000000a7919 */ /* 0x000e220000002500 */
[----:B------:R-:W-:Y:S01]  /*ae00*/  ISETP.NE.U32.AND P0, PT, RZ, UR4, PT ;  /* 0x00000004ff007c0c */ /* 0x000fe2000bf05070 */
[----:B------:R-:W-:Y:S01]  /*ae10*/  ULDC UR7, c[0x0][0x830] ;  /* 0x00020c0000077ab9 */ /* 0x000fe20000000800 */
[----:B------:R-:W-:Y:S01]  /*ae20*/  IMAD.MOV.U32 R4, RZ, RZ, R16 ;  /* 0x000000ffff047224 */ /* 0x000fe200078e0010 */
[----:B------:R-:W1:Y:S01]  /*ae30*/  S2R R0, SR_CTAID.Y ;  /* 0x0000000000007919 */ /* 0x000e620000002600 */
[----:B------:R-:W-:Y:S01]  /*ae40*/  ISETP.NE.AND.EX P0, PT, RZ, UR5, PT, P0 ;  /* 0x00000005ff007c0c */ /* 0x000fe2000bf05300 */
[----:B------:R-:W-:-:S12]  /*ae50*/  IMAD.MOV.U32 R5, RZ, RZ, R17 ;  /* 0x000000ffff057224 */ /* 0x000fd800078e0011 */
[----:B------:R-:W-:Y:S05]  /*ae60*/  @!P0 BRA `(.L_x_215) ;  /* 0x0000000000288947 */ /* 0x000fea0003800000 */
[----:B------:R-:W-:Y:S02]  /*ae70*/  ULDC UR6, c[0x0][0x834] ;  /* 0x00020d0000067ab9 */ /* 0x000fe40000000800 */
[----:B------:R-:W-:-:S05]  /*ae80*/  IADD3 R9, P0, R16, UR6, RZ ;  /* 0x0000000610097c10 */ /* 0x000fca000ff1e0ff */
[----:B------:R-:W-:-:S04]  /*ae90*/  IMAD.X R3, RZ, RZ, R17, P0 ;  /* 0x000000ffff037224 */ /* 0x000fc800000e0611 */
[----:B------:R-:W-:-:S04]  /*aea0*/  IMAD.WIDE.U32 R6, R3, UR4, RZ ;  /* 0x0000000403067c25 */ /* 0x000fc8000f8e00ff */
[----:B------:R-:W-:-:S04]  /*aeb0*/  IMAD.WIDE.U32 R6, P0, R9, UR5, R6 ;  /* 0x0000000509067c25 */ /* 0x000fc8000f800006 */
[----:B------:R-:W-:-:S04]  /*aec0*/  IMAD.WIDE.U32 R8, R9, UR4, RZ ;  /* 0x0000000409087c25 */ /* 0x000fc8000f8e00ff */
[----:B------:R-:W-:Y:S01]  /*aed0*/  IMAD.X R5, RZ, RZ, RZ, P0 ;  /* 0x000000ffff057224 */ /* 0x000fe200000e06ff */
[----:B------:R-:W-:Y:S01]  /*aee0*/  IADD3 RZ, P0, R9, R6, RZ ;  /* 0x0000000609ff7210 */ /* 0x000fe20007f1e0ff */
[----:B------:R-:W-:-:S04]  /*aef0*/  IMAD.MOV.U32 R4, RZ, RZ, R7 ;  /* 0x000000ffff047224 */ /* 0x000fc800078e0007 */
[----:B------:R-:W-:-:S08]  /*af00*/  IMAD.WIDE.U32.X R4, R3, UR5, R4, P0 ;  /* 0x0000000503047c25 */ /* 0x000fd000080e0404 */
.L_x_215:
[--C-:B------:R-:W-:Y:S01]  /*af10*/  SHF.R.U64 R25, R4, UR7, R5.reuse ;  /* 0x0000000704197c19 */ /* 0x100fe20008001205 */
[----:B------:R-:W-:Y:S01]  /*af20*/  ULDC.64 UR4, c[0x0][0x820] ;  /* 0x0002080000047ab9 */ /* 0x000fe20000000a00 */
[----:B------:R-:W-:Y:S01]  /*af30*/  SHF.R.U32.HI R3, RZ, UR7, R5 ;  /* 0x00000007ff037c19 */ /* 0x000fe20008011605 */
[----:B------:R-:W2:Y:S01]  /*af40*/  LDC R15, c[0x0][0x144] ;  /* 0x00005100ff0f7b82 */ /* 0x000ea20000000800 */
[----:B------:R-:W-:Y:S01]  /*af50*/  IADD3 R6, P0, RZ, -R25, RZ ;  /* 0x80000019ff067210 */ /* 0x000fe20007f1e0ff */
[----:B------:R-:W-:Y:S01]  /*af60*/  ULDC.64 UR8, c[0x0][0x840] ;  /* 0x0002100000087ab9 */ /* 0x000fe20000000a00 */
[----:B0-----:R-:W-:Y:S01]  /*af70*/  I2FP.F32.U32 R7, R10 ;  /* 0x0000000a00077245 */ /* 0x001fe20000201000 */
[----:B------:R-:W-:Y:S02]  /*af80*/  ULDC UR6, c[0x0][0x808] ;  /* 0x0002020000067ab9 */ /* 0x000fe40000000800 */
[----:B------:R-:W-:Y:S01]  /*af90*/  IMAD.X R3, RZ, RZ, ~R3, P0 ;  /* 0x000000ffff037224 */ /* 0x000fe200000e0e03 */
[----:B------:R-:W-:Y:S01]  /*afa0*/  ISETP.NE.U32.AND P0, PT, RZ, UR8, PT ;  /* 0x00000008ff007c0c */ /* 0x000fe2000bf05070 */
[----:B------:R-:W-:Y:S01]  /*afb0*/  IMAD.WIDE.U32 R4, R6, UR4, R16 ;  /* 0x0000000406047c25 */ /* 0x000fe2000f8e0010 */
[----:B------:R-:W0:Y:S02]  /*afc0*/  LDC R9, c[0x0][0x148] ;  /* 0x00005200ff097b82 */ /* 0x000e240000000800 */
[----:B------:R-:W-:Y:S01]  /*afd0*/  ISETP.NE.AND.EX P0, PT, RZ, UR9, PT, P0 ;  /* 0x00000009ff007c0c */ /* 0x000fe2000bf05300 */
[----:B------:R-:W-:Y:S01]  /*afe0*/  IMAD R3, R3, UR4, RZ ;  /* 0x0000000403037c24 */ /* 0x000fe2000f8e02ff */
[----:B------:R-:W-:-:S02]  /*aff0*/  ULDC UR4, c[0x0][0x150] ;  /* 0x0000540000047ab9 */ /* 0x000fc40000000800 */
[----:B------:R-:W-:Y:S01]  /*b000*/  FMUL R7, R7, UR4 ;  /* 0x0000000407077c20 */ /* 0x000fe20008400000 */
[----:B------:R-:W-:Y:S01]  /*b010*/  IMAD R3, R6, UR5, R3 ;  /* 0x0000000506037c24 */ /* 0x000fe2000f8e0203 */
[----:B------:R-:W-:Y:S01]  /*b020*/  ULDC UR4, c[0x0][0x818] ;  /* 0x0002060000047ab9 */ /* 0x000fe20000000800 */
[----:B------:R-:W-:Y:S02]  /*b030*/  ULDC UR5, c[0x0][0x154] ;  /* 0x0000550000057ab9 */ /* 0x000fe40000000800 */
[----:B------:R-:W-:Y:S01]  /*b040*/  IMAD.IADD R5, R5, 0x1, R3 ;  /* 0x0000000105057824 */ /* 0x000fe200078e0203 */
[----:B------:R-:W3:Y:S04]  /*b050*/  F2I.U32.TRUNC.NTZ R7, R7 ;  /* 0x0000000700077305 */ /* 0x000ee8000020f000 */
[----:B------:R-:W-:-:S02]  /*b060*/  SHF.R.U64 R3, R4, UR4, R5 ;  /* 0x0000000404037c19 */ /* 0x000fc40008001205 */
[----:B-1----:R-:W-:-:S05]  /*b070*/  I2FP.F32.U32 R4, R0 ;  /* 0x0000000000047245 */ /* 0x002fca0000201000 */
[----:B------:R-:W-:Y:S01]  /*b080*/  FMUL R12, R4, UR5 ;  /* 0x00000005040c7c20 */ /* 0x000fe20008400000 */
[----:B------:R-:W-:Y:S01]  /*b090*/  SHF.R.U32.HI R4, RZ, UR4, R5 ;  /* 0x00000004ff047c19 */ /* 0x000fe20008011605 */
[----:B------:R-:W-:Y:S01]  /*b0a0*/  ULDC UR4, c[0x0][0x858] ;  /* 0x0002160000047ab9 */ /* 0x000fe20000000800 */
[----:B---3--:R-:W-:Y:S02]  /*b0b0*/  IMAD.MOV R7, RZ, RZ, -R7 ;  /* 0x000000ffff077224 */ /* 0x008fe400078e0a07 */
[--C-:B------:R-:W-:Y:S01]  /*b0c0*/  SHF.R.U64 R11, R3, UR6, R4.reuse ;  /* 0x00000006030b7c19 */ /* 0x100fe20008001204 */
[----:B------:R-:W1:Y:S01]  /*b0d0*/  F2I.U32.TRUNC.NTZ R12, R12 ;  /* 0x0000000c000c7305 */ /* 0x000e62000020f000 */
[----:B------:R-:W-:Y:S01]  /*b0e0*/  SHF.R.U32.HI R4, RZ, UR6, R4 ;  /* 0x00000006ff047c19 */ /* 0x000fe20008011604 */
[----:B--2---:R-:W-:-:S03]  /*b0f0*/  IMAD R10, R15, R7, R10 ;  /* 0x000000070f0a7224 */ /* 0x004fc600078e020a */
[--C-:B------:R-:W-:Y:S02]  /*b100*/  SHF.R.U64 R8, R11, UR4, R4.reuse ;  /* 0x000000040b087c19 */ /* 0x100fe40008001204 */
[----:B------:R-:W-:-:S03]  /*b110*/  SHF.R.U32.HI R13, RZ, UR4, R4 ;  /* 0x00000004ff0d7c19 */ /* 0x000fc60008011604 */
[----:B------:R-:W-:Y:S02]  /*b120*/  IMAD.MOV.U32 R4, RZ, RZ, R8 ;  /* 0x000000ffff047224 */ /* 0x000fe400078e0008 */
[----:B------:R-:W-:Y:S01]  /*b130*/  IMAD.MOV.U32 R5, RZ, RZ, R13 ;  /* 0x000000ffff057224 */ /* 0x000fe200078e000d */
[----:B01----:R-:W-:Y:S06]  /*b140*/  @!P0 BRA `(.L_x_216) ;  /* 0x0000000000288947 */ /* 0x003fec0003800000 */
[----:B------:R-:W-:Y:S02]  /*b150*/  ULDC UR4, c[0x0][0x84c] ;  /* 0x0002130000047ab9 */ /* 0x000fe40000000800 */
[----:B------:R-:W-:-:S05]  /*b160*/  IADD3 R5, P0, R8, UR4, RZ ;  /* 0x0000000408057c10 */ /* 0x000fca000ff1e0ff */
[----:B------:R-:W-:-:S04]  /*b170*/  IMAD.X R13, RZ, RZ, R13, P0 ;  /* 0x000000ffff0d7224 */ /* 0x000fc800000e060d */
[----:B------:R-:W-:-:S04]  /*b180*/  IMAD.WIDE.U32 R6, R13, UR8, RZ ;  /* 0x000000080d067c25 */ /* 0x000fc8000f8e00ff */
[----:B------:R-:W-:-:S04]  /*b190*/  IMAD.WIDE.U32 R6, P0, R5, UR9, R6 ;  /* 0x0000000905067c25 */ /* 0x000fc8000f800006 */
[----:B------:R-:W-:-:S04]  /*b1a0*/  IMAD.WIDE.U32 R4, R5, UR8, RZ ;  /* 0x0000000805047c25 */ /* 0x000fc8000f8e00ff */
[----:B------:R-:W-:Y:S01]  /*b1b0*/  IMAD.MOV.U32 R4, RZ, RZ, R7 ;  /* 0x000000ffff047224 */ /* 0x000fe200078e0007 */
[----:B------:R-:W-:Y:S01]  /*b1c0*/  IADD3 RZ, P1, R5, R6, RZ ;  /* 0x0000000605ff7210 */ /* 0x000fe20007f3e0ff */
[----:B------:R-:W-:-:S04]  /*b1d0*/  IMAD.X R5, RZ, RZ, RZ, P0 ;  /* 0x000000ffff057224 */ /* 0x000fc800000e06ff */
[----:B------:R-:W-:-:S08]  /*b1e0*/  IMAD.WIDE.U32.X R4, R13, UR9, R4, P1 ;  /* 0x000000090d047c25 */ /* 0x000fd000088e0404 */
.L_x_216:
[----:B------:R-:W-:Y:S01]  /*b1f0*/  ISETP.NE.AND P0, PT, R2, 0x1, PT ;  /* 0x000000010200780c */ /* 0x000fe20003f05270 */
[----:B------:R-:W-:Y:S01]  /*b200*/  ULDC UR4, c[0x0][0x848] ;  /* 0x0002120000047ab9 */ /* 0x000fe20000000800 */
[----:B------:R-:W-:Y:S01]  /*b210*/  LOP3.LUT R11, R11, UR43, RZ, 0xc0, !PT ;  /* 0x0000002b0b0b7c12 */ /* 0x000fe2000f8ec0ff */
[----:B------:R-:W-:Y:S01]  /*b220*/  IMAD.MOV R12, RZ, RZ, -R12 ;  /* 0x000000ffff0c7224 */ /* 0x000fe200078e0a0c */
[----:B------:R-:W-:Y:S01]  /*b230*/  SHF.R.U64 R4, R4, UR4, R5 ;  /* 0x0000000404047c19 */ /* 0x000fe20008001205 */
[----:B------:R-:W-:Y:S01]  /*b240*/  ULDC UR4, c[0x0][0x838] ;  /* 0x00020e0000047ab9 */ /* 0x000fe20000000800 */
[----:B------:R-:W-:Y:S01]  /*b250*/  LOP3.LUT R27, R3, UR40, RZ, 0xc0, !PT ;  /* 0x00000028031b7c12 */ /* 0x000fe2000f8ec0ff */
[----:B------:R-:W-:Y:S02]  /*b260*/  ULDC UR5, c[0x0][0x810] ;  /* 0x0002040000057ab9 */ /* 0x000fe40000000800 */
[----:B------:R-:W-:Y:S02]  /*b270*/  IMAD.MOV R5, RZ, RZ, -R4 ;  /* 0x000000ffff057224 */ /* 0x000fe400078e0a04 */
[----:B------:R-:W-:-:S02]  /*b280*/  IMAD R11, R4, UR41, R11 ;  /* 0x00000029040b7c24 */ /* 0x000fc4000f8e020b */
[----:B------:R-:W-:Y:S02]  /*b290*/  @P0 IMAD R10, R9, R12, R0 ;  /* 0x0000000c090a0224 */ /* 0x000fe400078e0200 */
[----:B------:R-:W-:Y:S01]  /*b2a0*/  IMAD R8, R5, UR4, R8 ;  /* 0x0000000405087c24 */ /* 0x000fe2000f8e0208 */
[----:B------:R-:W-:Y:S01]  /*b2b0*/  ULDC UR4, c[0x0][0x800] ;  /* 0x0002000000047ab9 */ /* 0x000fe20000000800 */
[----:B------:R-:W-:Y:S02]  /*b2c0*/  IMAD R10, R11, UR5, R10 ;  /* 0x000000050b0a7c24 */ /* 0x000fe4000f8e020a */
[----:B------:R-:W-:Y:S02]  /*b2d0*/  IMAD R27, R8, UR4, R27 ;  /* 0x00000004081b7c24 */ /* 0x000fe4000f8e021b */
[----:B------:R-:W-:-:S03]  /*b2e0*/  IMAD.MOV.U32 R0, RZ, RZ, 0x1 ;  /* 0x00000001ff007424 */ /* 0x000fc600078e00ff */
[----:B------:R-:W-:Y:S02]  /*b2f0*/  SEL R26, R27, R10, !P0 ;  /* 0x0000000a1b1a7207 */ /* 0x000fe40004000000 */
[----:B------:R-:W-:-:S07]  /*b300*/  SEL R27, R10, R27, !P0 ;  /* 0x0000001b0a1b7207 */ /* 0x000fce0004000000 */
.L_x_214:
[----:B------:R-:W-:Y:S05]  /*b310*/  BSYNC B0 ;  /* 0x0000000000007941 */ /* 0x000fea0003800000 */
.L_x_213:
[----:B------:R-:W-:-:S13]  /*b320*/  LOP3.LUT P0, RZ, R0, 0xff, RZ, 0xc0, !PT ;  /* 0x000000ff00ff7812 */ /* 0x000fda000780c0ff */
[----:B------:R-:W-:Y:S05]  /*b330*/  @P0 BRA `(.L_x_217) ;  /* 0xfffffff000900947 */ /* 0x000fea000383ffff */
[----:B------:R-:W-:Y:S05]  /*b340*/  BSYNC B6 ;  /* 0x0000000000067941 */ /* 0x000fea0003800000 */
.L_x_200:
[----:B------:R-:W-:-:S03]  /*b350*/  UMOV UR4, 0xffffffff ;  /* 0xffffffff00047882 */ /* 0x000fc60000000000 */
[----:B------:R-:W-:Y:S05]  /*b360*/  BRA.DIV UR4, `(.L_x_218) ;  /* 0x0000000604fc7947 */ /* 0x000fea000b800000 */
[----:B------:R-:W-:-:S13]  /*b370*/  ELECT P6, URZ, PT ;  /* 0x00000000003f782f */ /* 0x000fda00038c0000 */
.L_x_239:
[----:B------:R-:W-:Y:S04]  /*b380*/  BSSY B0, `(.L_x_219) ;  /* 0x0000058000007945 */ /* 0x000fe80003800000 */
[----:B------:R-:W-:Y:S05]  /*b390*/  @!P6 BRA `(.L_x_220) ;  /* 0x000000040058e947 */ /* 0x000fea0003800000 */
[----:B------:R-:W-:-:S04]  /*b3a0*/  LOP3.LUT R19, R19, 0x2, RZ, 0xfc, !PT ;  /* 0x0000000213137812 */ /* 0x000fc800078efcff */
[----:B------:R-:W-:-:S13]  /*b3b0*/  ISETP.NE.AND P0, PT, R19, 0x3, PT ;  /* 0x000000031300780c */ /* 0x000fda0003f05270 */
[----:B------:R-:W-:Y:S05]  /*b3c0*/  @!P0 BRA `(.L_x_221) ;  /* 0x0000000000048947 */ /* 0x000fea0003800000 */
[----:B------:R-:W-:Y:S01]  /*b3d0*/  BPT.TRAP 0x1 ;  /* 0x000000040000795c */ /* 0x000fe20000300000 */
.L_x_221:
[----:B------:R-:W0:Y:S01]  /*b3e0*/  S2R R3, SR_CgaCtaId ;  /* 0x0000000000037919 */ /* 0x000e220000008800 */
[----:B------:R-:W-:Y:S02]  /*b3f0*/  MOV R0, 0x400 ;  /* 0x0000040000007802 */ /* 0x000fe40000000f00 */
[----:B------:R-:W-:Y:S02]  /*b400*/  SHF.L.U32 R2, R24, 0x1f, RZ ;  /* 0x0000001f18027819 */ /* 0x000fe400000006ff */
[----:B0-----:R-:W-:-:S05]  /*b410*/  LEA R0, R3, R0, 0x18 ;  /* 0x0000000003007211 */ /* 0x001fca00078ec0ff */
[----:B------:R-:W-:-:S04]  /*b420*/  VIADD R0, R0, 0x48 ;  /* 0x0000004800007836 */ /* 0x000fc80000000000 */
[C---:B------:R-:W-:Y:S02]  /*b430*/  IMAD R5, R23.reuse, 0x8, R0 ;  /* 0x0000000817057824 */ /* 0x040fe400078e0200 */
[----:B------:R-:W-:Y:S02]  /*b440*/  VIADD R23, R23, 0x1 ;  /* 0x0000000117177836 */ /* 0x000fe40000000000 */
[----:B------:R-:W0:Y:S03]  /*b450*/  SYNCS.PHASECHK.TRANS64.TRYWAIT P0, [R5+URZ], R2 ;  /* 0x00000002050075a7 */ /* 0x000e26000800017f */
[----:B------:R-:W-:-:S04]  /*b460*/  ISETP.NE.AND P1, PT, R23, 0x9, PT ;  /* 0x000000091700780c */ /* 0x000fc80003f25270 */
[----:B------:R-:W-:Y:S02]  /*b470*/  SEL R3, RZ, 0x1, P1 ;  /* 0x00000001ff037807 */ /* 0x000fe40000800000 */
[----:B------:R-:W-:Y:S02]  /*b480*/  SEL R23, R23, RZ, P1 ;  /* 0x000000ff17177207 */ /* 0x000fe40000800000 */
[----:B------:R-:W-:-:S03]  /*b490*/  LOP3.LUT R24, R24, R3, RZ, 0x3c, !PT ;  /* 0x0000000318187212 */ /* 0x000fc600078e3cff */
[----:B------:R-:W-:Y:S01]  /*b4a0*/  IMAD R7, R23, 0x8, R0 ;  /* 0x0000000817077824 */ /* 0x000fe200078e0200 */
[----:B------:R-:W-:Y:S01]  /*b4b0*/  SHF.L.U32 R4, R24, 0x1f, RZ ;  /* 0x0000001f18047819 */ /* 0x000fe200000006ff */
[----:B0-----:R-:W-:Y:S06]  /*b4c0*/  @!P0 BRA `(.L_x_222) ;  /* 0x0000000400c48947 */ /* 0x001fec0003800000 */
.L_x_240:
[----:B------:R-:W1:Y:S01]  /*b4d0*/  SYNCS.PHASECHK.TRANS64.TRYWAIT P0, [R7+URZ], R4 ;  /* 0x00000004070075a7 */ /* 0x000e62000800017f */
[----:B0-----:R-:W-:-:S05]  /*b4e0*/  VIADD R2, R23, 0x1 ;  /* 0x0000000117027836 */ /* 0x001fca0000000000 */
[----:B------:R-:W-:-:S04]  /*b4f0*/  ISETP.NE.AND P1, PT, R2, 0x9, PT ;  /* 0x000000090200780c */ /* 0x000fc80003f25270 */
[----:B------:R-:W-:Y:S02]  /*b500*/  SEL R3, RZ, 0x1, P1 ;  /* 0x00000001ff037807 */ /* 0x000fe40000800000 */
[----:B------:R-:W-:Y:S02]  /*b510*/  SEL R9, R2, RZ, P1 ;  /* 0x000000ff02097207 */ /* 0x000fe40000800000 */
[----:B------:R-:W-:-:S03]  /*b520*/  LOP3.LUT R24, R24, R3, RZ, 0x3c, !PT ;  /* 0x0000000318187212 */ /* 0x000fc600078e3cff */
[----:B------:R-:W-:Y:S01]  /*b530*/  IMAD R6, R9, 0x8, R0 ;  /* 0x0000000809067824 */ /* 0x000fe200078e0200 */
[----:B------:R-:W-:Y:S01]  /*b540*/  SHF.L.U32 R5, R24, 0x1f, RZ ;  /* 0x0000001f18057819 */ /* 0x000fe200000006ff */
[----:B-1----:R-:W-:Y:S06]  /*b550*/  @!P0 BRA `(.L_x_223) ;  /* 0x0000000400b48947 */ /* 0x002fec0003800000 */
.L_x_241:
[----:B------:R-:W1:Y:S01]  /*b560*/  SYNCS.PHASECHK.TRANS64.TRYWAIT P0, [R6+URZ], R5 ;  /* 0x00000005060075a7 */ /* 0x000e62000800017f */
[----:B------:R-:W-:-:S05]  /*b570*/  VIADD R2, R9, 0x1 ;  /* 0x0000000109027836 */ /* 0x000fca0000000000 */
[----:B------:R-:W-:-:S04]  /*b580*/  ISETP.NE.AND P1, PT, R2, 0x9, PT ;  /* 0x000000090200780c */ /* 0x000fc80003f25270 */
[----:B------:R-:W-:Y:S02]  /*b590*/  SEL R3, RZ, 0x1, P1 ;  /* 0x00000001ff037807 */ /* 0x000fe40000800000 */
[----:B0-----:R-:W-:Y:S02]  /*b5a0*/  SEL R7, R2, RZ, P1 ;  /* 0x000000ff02077207 */ /* 0x001fe40000800000 */
[----:B------:R-:W-:-:S03]  /*b5b0*/  LOP3.LUT R24, R24, R3, RZ, 0x3c, !PT ;  /* 0x0000000318187212 */ /* 0x000fc600078e3cff */
[----:B------:R-:W-:Y:S01]  /*b5c0*/  IMAD R9, R7, 0x8, R0 ;  /* 0x0000000807097824 */ /* 0x000fe200078e0200 */
[----:B------:R-:W-:Y:S01]  /*b5d0*/  SHF.L.U32 R4, R24, 0x1f, RZ ;  /* 0x0000001f18047819 */ /* 0x000fe200000006ff */
[----:B-1----:R-:W-:Y:S06]  /*b5e0*/  @!P0 BRA `(.L_x_224) ;  /* 0x0000000400a48947 */ /* 0x002fec0003800000 */
.L_x_242:
[----:B------:R-:W1:Y:S01]  /*b5f0*/  SYNCS.PHASECHK.TRANS64.TRYWAIT P0, [R9+URZ], R4 ;  /* 0x00000004090075a7 */ /* 0x000e62000800017f */
[----:B------:R-:W-:-:S05]  /*b600*/  VIADD R2, R7, 0x1 ;  /* 0x0000000107027836 */ /* 0x000fca0000000000 */
[----:B------:R-:W-:-:S04]  /*b610*/  ISETP.NE.AND P1, PT, R2, 0x9, PT ;  /* 0x000000090200780c */ /* 0x000fc80003f25270 */
[----:B------:R-:W-:Y:S02]  /*b620*/  SEL R3, RZ, 0x1, P1 ;  /* 0x00000001ff037807 */ /* 0x000fe40000800000 */
[----:B------:R-:W-:Y:S02]  /*b630*/  SEL R7, R2, RZ, P1 ;  /* 0x000000ff02077207 */ /* 0x000fe40000800000 */
[----:B------:R-:W-:-:S03]  /*b640*/  LOP3.LUT R24, R24, R3, RZ, 0x3c, !PT ;  /* 0x0000000318187212 */ /* 0x000fc600078e3cff */
[----:B0-----:R-:W-:Y:S01]  /*b650*/  IMAD R6, R7, 0x8, R0 ;  /* 0x0000000807067824 */ /* 0x001fe200078e0200 */
[----:B------:R-:W-:Y:S01]  /*b660*/  SHF.L.U32 R5, R24, 0x1f, RZ ;  /* 0x0000001f18057819 */ /* 0x000fe200000006ff */
[----:B-1----:R-:W-:Y:S06]  /*b670*/  @!P0 BRA `(.L_x_225) ;  /* 0x0000000400948947 */ /* 0x002fec0003800000 */
.L_x_243:
        /* <DEDUP_REMOVED lines=9> */
.L_x_244:
[----:B------:R-:W1:Y:S01]  /*b710*/  SYNCS.PHASECHK.TRANS64.TRYWAIT P0, [R9+URZ], R4 ;  /* 0x00000004090075a7 */ /* 0x000e62000800017f */
[----:B------:R-:W-:-:S05]  /*b720*/  VIADD R2, R7, 0x1 ;  /* 0x0000000107027836 */ /* 0x000fca0000000000 */
[----:B------:R-:W-:-:S04]  /*b730*/  ISETP.NE.AND P1, PT, R2, 0x9, PT ;  /* 0x000000090200780c */ /* 0x000fc80003f25270 */
[----:B------:R-:W-:Y:S02]  /*b740*/  SEL R3, RZ, 0x1, P1 ;  /* 0x00000001ff037807 */ /* 0x000fe40000800000 */
[----:B------:R-:W-:Y:S02]  /*b750*/  SEL R7, R2, RZ, P1 ;  /* 0x000000ff02077207 */ /* 0x000fe40000800000 */
[----:B------:R-:W-:-:S03]  /*b760*/  LOP3.LUT R24, R24, R3, RZ, 0x3c, !PT ;  /* 0x0000000318187212 */ /* 0x000fc600078e3cff */
[----:B------:R-:W-:Y:S01]  /*b770*/  IMAD R8, R7, 0x8, R0 ;  /* 0x0000000807087824 */ /* 0x000fe200078e0200 */
[----:B0-----:R-:W-:Y:S01]  /*b780*/  SHF.L.U32 R5, R24, 0x1f, RZ ;  /* 0x0000001f18057819 */ /* 0x001fe200000006ff */
[----:B-1----:R-:W-:Y:S06]  /*b790*/  @!P0 BRA `(.L_x_227) ;  /* 0x0000000400748947 */ /* 0x002fec0003800000 */
.L_x_245:
[----:B------:R-:W1:Y:S01]  /*b7a0*/  SYNCS.PHASECHK.TRANS64.TRYWAIT P0, [R8+URZ], R5 ;  /* 0x00000005080075a7 */ /* 0x000e62000800017f */
[----:B------:R-:W-:-:S05]  /*b7b0*/  VIADD R2, R7, 0x1 ;  /* 0x0000000107027836 */ /* 0x000fca0000000000 */
[----:B------:R-:W-:-:S04]  /*b7c0*/  ISETP.NE.AND P1, PT, R2, 0x9, PT ;  /* 0x000000090200780c */ /* 0x000fc80003f25270 */
[----:B------:R-:W-:Y:S02]  /*b7d0*/  SEL R3, RZ, 0x1, P1 ;  /* 0x00000001ff037807 */ /* 0x000fe40000800000 */
[----:B------:R-:W-:Y:S02]  /*b7e0*/  SEL R7, R2, RZ, P1 ;  /* 0x000000ff02077207 */ /* 0x000fe40000800000 */
[----:B0-----:R-:W-:-:S03]  /*b7f0*/  LOP3.LUT R9, R24, R3, RZ, 0x3c, !PT ;  /* 0x0000000318097212 */ /* 0x001fc600078e3cff */
[----:B------:R-:W-:Y:S01]  /*b800*/  IMAD R11, R7, 0x8, R0 ;  /* 0x00000008070b7824 */ /* 0x000fe200078e0200 */
[----:B------:R-:W-:Y:S01]  /*b810*/  SHF.L.U32 R6, R9, 0x1f, RZ ;  /* 0x0000001f09067819 */ /* 0x000fe200000006ff */
[----:B-1----:R-:W-:Y:S06]  /*b820*/  @!P0 BRA `(.L_x_228) ;  /* 0x0000000400648947 */ /* 0x002fec0003800000 */
.L_x_246:
[----:B------:R-:W1:Y:S01]  /*b830*/  SYNCS.PHASECHK.TRANS64.TRYWAIT P0, [R11+URZ], R6 ;  /* 0x000000060b0075a7 */ /* 0x000e62000800017f */
[----:B------:R-:W-:-:S05]  /*b840*/  VIADD R2, R7, 0x1 ;  /* 0x0000000107027836 */ /* 0x000fca0000000000 */
[----:B------:R-:W-:-:S04]  /*b850*/  ISETP.NE.AND P1, PT, R2, 0x9, PT ;  /* 0x000000090200780c */ /* 0x000fc80003f25270 */
[----:B------:R-:W-:Y:S02]  /*b860*/  SEL R4, RZ, 0x1, P1 ;  /* 0x00000001ff047807 */ /* 0x000fe40000800000 */
[----:B------:R-:W-:Y:S02]  /*b870*/  SEL R3, R2, RZ, P1 ;  /* 0x000000ff02037207 */ /* 0x000fe40000800000 */
[----:B------:R-:W-:Y:S01]  /*b880*/  LOP3.LUT R4, R9, R4, RZ, 0x3c, !PT ;  /* 0x0000000409047212 */ /* 0x000fe200078e3cff */
[----:B-1----:R-:W-:Y:S06]  /*b890*/  @!P0 BRA `(.L_x_229) ;  /* 0x00000004005c8947 */ /* 0x002fec0003800000 */
.L_x_247:
[----:B------:R-:W-:Y:S01]  /*b8a0*/  IMAD R3, R3, 0x8, R0 ;  /* 0x0000000803037824 */ /* 0x000fe200078e0200 */
[----:B------:R-:W-:-:S07]  /*b8b0*/  SHF.L.U32 R0, R4, 0x1f, RZ ;  /* 0x0000001f04007819 */ /* 0x000fce00000006ff */
.L_x_230:
[----:B--2---:R2:W3:Y:S02]  /*b8c0*/  SYNCS.PHASECHK.TRANS64.TRYWAIT P0, [R3+URZ], R0 ;  /* 0x00000000030075a7 */ /* 0x0044e4000800017f */
[----:B---3--:R-:W-:Y:S05]  /*b8d0*/  @!P0 NANOSLEEP.SYNCS 0x989680 ;  /* 0x009896800000895d */ /* 0x008fea0003900000 */
[----:B------:R-:W3:Y:S02]  /*b8e0*/  @!P0 SYNCS.PHASECHK.TRANS64 P0, [R3+URZ], R0 ;  /* 0x00000000030085a7 */ /* 0x000ee4000800007f */
[----:B---3--:R-:W-:Y:S05]  /*b8f0*/  @!P0 BRA `(.L_x_230) ;  /* 0xfffffffc00f08947 */ /* 0x008fea000383ffff */
.L_x_220:
[----:B------:R-:W-:Y:S05]  /*b900*/  BSYNC B0 ;  /* 0x0000000000007941 */ /* 0x000fea0003800000 */
.L_x_219:
[----:B------:R-:W-:Y:S05]  /*b910*/  EXIT ;  /* 0x000000000000794d */ /* 0x000fea0003800000 */
.L_x_15:
[----:B------:R-:W-:Y:S02]  /*b920*/  IMAD.MOV.U32 R12, RZ, RZ, RZ ;  /* 0x000000ffff0c7224 */ /* 0x000fe400078e00ff */
[----:B------:R-:W-:Y:S02]  /*b930*/  IMAD.MOV.U32 R11, RZ, RZ, 0x1f ;  /* 0x0000001fff0b7424 */ /* 0x000fe400078e00ff */
[----:B------:R-:W-:-:S07]  /*b940*/  IMAD.MOV.U32 R15, RZ, RZ, -0x1 ;  /* 0xffffffffff0f7424 */ /* 0x000fce00078e00ff */
[----:B-1---5:R-:W-:Y:S05]  /*b950*/  WARPSYNC.COLLECTIVE R15, `(.L_x_231) ;  /* 0x000000000f087348 */ /* 0x022fea0003c00000 */
[----:B------:R0:W2:Y:S02]  /*b960*/  SHFL.IDX P6, R14, R13, R12, R11 ;  /* 0x0000000c0d0e7389 */ /* 0x0000a400000c000b */
[----:B012--5:R-:W-:Y:S01]  /*b970*/  ENDCOLLECTIVE ;  /* 0x000000000000791b */ /* 0x027fe20003800000 */
.L_x_231:
[----:B------:R-:W-:Y:S05]  /*b980*/  BRA `(.L_x_232) ;  /* 0xffffff5800bc7947 */ /* 0x000fea000383ffff */
.L_x_19:
[----:B--2---:R2:W3:Y:S02]  /*b990*/  SYNCS.PHASECHK.TRANS64.TRYWAIT P0, [R3+URZ], R0 ;  /* 0x00000000030075a7 */ /* 0x0044e4000800017f */
[----:B---3--:R-:W-:Y:S05]  /*b9a0*/  @!P0 NANOSLEEP.SYNCS 0x989680 ;  /* 0x009896800000895d */ /* 0x008fea0003900000 */
[----:B------:R-:W3:Y:S02]  /*b9b0*/  @!P0 SYNCS.PHASECHK.TRANS64 P0, [R3+URZ], R0 ;  /* 0x00000000030085a7 */ /* 0x000ee4000800007f */
[----:B---3--:R-:W-:Y:S05]  /*b9c0*/  @!P0 BRA `(.L_x_19) ;  /* 0xfffffffc00f08947 */ /* 0x008fea000383ffff */
[----:B------:R-:W-:Y:S05]  /*b9d0*/  BRA `(.L_x_18) ;  /* 0xffffff5800d87947 */ /* 0x000fea000383ffff */
.L_x_32:
[----:B0-----:R-:W-:-:S04]  /*b9e0*/  IMAD.U32 R3, RZ, RZ, UR4 ;  /* 0x00000004ff037e24 */ /* 0x001fc8000f8e00ff */
[----:B------:R0:W1:Y:S03]  /*b9f0*/  SYNCS.PHASECHK.TRANS64.TRYWAIT P0, [R3+URZ], R0 ;  /* 0x00000000030075a7 */ /* 0x000066000800017f */
[----:B-1----:R-:W-:Y:S05]  /*ba00*/  @!P0 NANOSLEEP.SYNCS 0x989680 ;  /* 0x009896800000895d */ /* 0x002fea0003900000 */
[----:B------:R-:W1:Y:S02]  /*ba10*/  @!P0 SYNCS.PHASECHK.TRANS64 P0, [R3+URZ], R0 ;  /* 0x00000000030085a7 */ /* 0x000e64000800007f */
[----:B-1----:R-:W-:Y:S05]  /*ba20*/  @!P0 BRA `(.L_x_32) ;  /* 0xfffffffc00ec8947 */ /* 0x002fea000383ffff */
[----:B------:R-:W-:Y:S05]  /*ba30*/  BRA `(.L_x_31) ;  /* 0xffffff7400007947 */ /* 0x000fea000383ffff */
.L_x_49:
[----:B0-----:R0:W1:Y:S02]  /*ba40*/  SYNCS.PHASECHK.TRANS64.TRYWAIT P0, [R0+URZ], R3 ;  /* 0x00000003000075a7 */ /* 0x001064000800017f */
[----:B-1----:R-:W-:Y:S05]  /*ba50*/  @!P0 NANOSLEEP.SYNCS 0x989680 ;  /* 0x009896800000895d */ /* 0x002fea0003900000 */
[----:B------:R-:W1:Y:S02]  /*ba60*/  @!P0 SYNCS.PHASECHK.TRANS64 P0, [R0+URZ], R3 ;  /* 0x00000003000085a7 */ /* 0x000e64000800007f */
[----:B-1----:R-:W-:Y:S05]  /*ba70*/  @!P0 BRA `(.L_x_49) ;  /* 0xfffffffc00f08947 */ /* 0x002fea000383ffff */
[----:B------:R-:W-:Y:S05]  /*ba80*/  BRA `(.L_x_48) ;  /* 0xffffff8c00787947 */ /* 0x000fea000383ffff */
.L_x_205:
[----:B0-----:R0:W2:Y:S02]  /*ba90*/  SYNCS.PHASECHK.TRANS64.TRYWAIT P0, [R7+URZ+0x48], R4 ;  /* 0x00004804070075a7 */ /* 0x0010a4000800017f */
[----:B--2---:R-:W-:Y:S05]  /*baa0*/  @!P0 NANOSLEEP.SYNCS 0x989680 ;  /* 0x009896800000895d */ /* 0x004fea0003900000 */
[----:B------:R-:W2:Y:S02]  /*bab0*/  @!P0 SYNCS.PHASECHK.TRANS64 P0, [R7+URZ+0x48], R4 ;  /* 0x00004804070085a7 */ /* 0x000ea4000800007f */
[----:B--2---:R-:W-:Y:S05]  /*bac0*/  @!P0 BRA `(.L_x_205) ;  /* 0xfffffffc00f08947 */ /* 0x004fea000383ffff */
[----:B------:R-:W-:Y:S05]  /*bad0*/  BRA `(.L_x_233) ;  /* 0xffffffec00907947 */ /* 0x000fea000383ffff */
.L_x_209:
[----:B------:R-:W-:Y:S01]  /*bae0*/  BSSY B1, `(.L_x_234) ;  /* 0x0000006000017945 */ /* 0x000fe20003800000 */
[----:B------:R-:W-:-:S07]  /*baf0*/  IMAD.MOV.U32 R15, RZ, RZ, -0x1 ;  /* 0xffffffffff0f7424 */ /* 0x000fce00078e00ff */
[----:B------:R-:W-:Y:S05]  /*bb00*/  WARPSYNC.COLLECTIVE R15, `(.L_x_235) ;  /* 0x000000000f0c7348 */ /* 0x000fea0003c00000 */
[----:B------:R-:W-:Y:S02]  /*bb10*/  ELECT P6, UR62, PT ;  /* 0x00000000003e782f */ /* 0x000fe400038c0000 */
[----:B------:R-:W-:Y:S01]  /*bb20*/  MOV R14, UR62 ;  /* 0x0000003e000e7c02 */ /* 0x000fe20008000f00 */
[----:B------:R-:W-:Y:S10]  /*bb30*/  ENDCOLLECTIVE ;  /* 0x000000000000791b */ /* 0x000ff40003800000 */
.L_x_235:
[----:B------:R-:W-:Y:S05]  /*bb40*/  BSYNC B1 ;  /* 0x0000000000017941 */ /* 0x000fea0003800000 */
.L_x_234:
[----:B------:R-:W-:Y:S05]  /*bb50*/  BRA `(.L_x_236) ;  /* 0xffffffec00ac7947 */ /* 0x000fea000383ffff */
.L_x_218:
[----:B------:R-:W-:Y:S01]  /*bb60*/  BSSY B0, `(.L_x_237) ;  /* 0x0000006000007945 */ /* 0x000fe20003800000 */
[----:B------:R-:W-:-:S07]  /*bb70*/  IMAD.MOV.U32 R15, RZ, RZ, -0x1 ;  /* 0xffffffffff0f7424 */ /* 0x000fce00078e00ff */
[----:B------:R-:W-:Y:S05]  /*bb80*/  WARPSYNC.COLLECTIVE R15, `(.L_x_238) ;  /* 0x000000000f0c7348 */ /* 0x000fea0003c00000 */
[----:B------:R-:W-:Y:S02]  /*bb90*/  ELECT P6, UR62, PT ;  /* 0x00000000003e782f */ /* 0x000fe400038c0000 */
[----:B------:R-:W-:Y:S01]  /*bba0*/  MOV R14, UR62 ;  /* 0x0000003e000e7c02 */ /* 0x000fe20008000f00 */
[----:B------:R-:W-:Y:S10]  /*bbb0*/  ENDCOLLECTIVE ;  /* 0x000000000000791b */ /* 0x000ff40003800000 */
.L_x_238:
[----:B------:R-:W-:Y:S05]  /*bbc0*/  BSYNC B0 ;  /* 0x0000000000007941 */ /* 0x000fea0003800000 */
.L_x_237:
[----:B------:R-:W-:Y:S05]  /*bbd0*/  BRA `(.L_x_239) ;  /* 0xfffffff400e87947 */ /* 0x000fea000383ffff */
.L_x_222:
[----:B0-----:R0:W1:Y:S02]  /*bbe0*/  SYNCS.PHASECHK.TRANS64.TRYWAIT P0, [R5+URZ], R2 ;  /* 0x00000002050075a7 */ /* 0x001064000800017f */
[----:B-1----:R-:W-:Y:S05]  /*bbf0*/  @!P0 NANOSLEEP.SYNCS 0x989680 ;  /* 0x009896800000895d */ /* 0x002fea0003900000 */
[----:B------:R-:W1:Y:S02]  /*bc00*/  @!P0 SYNCS.PHASECHK.TRANS64 P0, [R5+URZ], R2 ;  /* 0x00000002050085a7 */ /* 0x000e64000800007f */
[----:B-1----:R-:W-:Y:S05]  /*bc10*/  @!P0 BRA `(.L_x_222) ;  /* 0xfffffffc00f08947 */ /* 0x002fea000383ffff */
[----:B------:R-:W-:Y:S05]  /*bc20*/  BRA `(.L_x_240) ;  /* 0xfffffff800287947 */ /* 0x000fea000383ffff */
.L_x_223:
[----:B0-----:R0:W1:Y:S02]  /*bc30*/  SYNCS.PHASECHK.TRANS64.TRYWAIT P0, [R7+URZ], R4 ;  /* 0x00000004070075a7 */ /* 0x001064000800017f */
[----:B-1----:R-:W-:Y:S05]  /*bc40*/  @!P0 NANOSLEEP.SYNCS 0x989680 ;  /* 0x009896800000895d */ /* 0x002fea0003900000 */
[----:B------:R-:W1:Y:S02]  /*bc50*/  @!P0 SYNCS.PHASECHK.TRANS64 P0, [R7+URZ], R4 ;  /* 0x00000004070085a7 */ /* 0x000e64000800007f */
[----:B-1----:R-:W-:Y:S05]  /*bc60*/  @!P0 BRA `(.L_x_223) ;  /* 0xfffffffc00f08947 */ /* 0x002fea000383ffff */
[----:B------:R-:W-:Y:S05]  /*bc70*/  BRA `(.L_x_241) ;  /* 0xfffffff800387947 */ /* 0x000fea000383ffff */
.L_x_224:
[----:B0-----:R0:W1:Y:S02]  /*bc80*/  SYNCS.PHASECHK.TRANS64.TRYWAIT P0, [R6+URZ], R5 ;  /* 0x00000005060075a7 */ /* 0x001064000800017f */
[----:B-1----:R-:W-:Y:S05]  /*bc90*/  @!P0 NANOSLEEP.SYNCS 0x989680 ;  /* 0x009896800000895d */ /* 0x002fea0003900000 */
[----:B------:R-:W1:Y:S02]  /*bca0*/  @!P0 SYNCS.PHASECHK.TRANS64 P0, [R6+URZ], R5 ;  /* 0x00000005060085a7 */ /* 0x000e64000800007f */
[----:B-1----:R-:W-:Y:S05]  /*bcb0*/  @!P0 BRA `(.L_x_224) ;  /* 0xfffffffc00f08947 */ /* 0x002fea000383ffff */
[----:B------:R-:W-:Y:S05]  /*bcc0*/  BRA `(.L_x_242) ;  /* 0xfffffff800487947 */ /* 0x000fea000383ffff */
.L_x_225:
[----:B0-----:R0:W1:Y:S02]  /*bcd0*/  SYNCS.PHASECHK.TRANS64.TRYWAIT P0, [R9+URZ], R4 ;  /* 0x00000004090075a7 */ /* 0x001064000800017f */
[----:B-1----:R-:W-:Y:S05]  /*bce0*/  @!P0 NANOSLEEP.SYNCS 0x989680 ;  /* 0x009896800000895d */ /* 0x002fea0003900000 */
[----:B------:R-:W1:Y:S02]  /*bcf0*/  @!P0 SYNCS.PHASECHK.TRANS64 P0, [R9+URZ], R4 ;  /* 0x00000004090085a7 */ /* 0x000e64000800007f */
[----:B-1----:R-:W-:Y:S05]  /*bd00*/  @!P0 BRA `(.L_x_225) ;  /* 0xfffffffc00f08947 */ /* 0x002fea000383ffff */
[----:B------:R-:W-:Y:S05]  /*bd10*/  BRA `(.L_x_243) ;  /* 0xfffffff800587947 */ /* 0x000fea000383ffff */
.L_x_226:
[----:B0-----:R0:W1:Y:S02]  /*bd20*/  SYNCS.PHASECHK.TRANS64.TRYWAIT P0, [R6+URZ], R5 ;  /* 0x00000005060075a7 */ /* 0x001064000800017f */
[----:B-1----:R-:W-:Y:S05]  /*bd30*/  @!P0 NANOSLEEP.SYNCS 0x989680 ;  /* 0x009896800000895d */ /* 0x002fea0003900000 */
[----:B------:R-:W1:Y:S02]  /*bd40*/  @!P0 SYNCS.PHASECHK.TRANS64 P0, [R6+URZ], R5 ;  /* 0x00000005060085a7 */ /* 0x000e64000800007f */
[----:B-1----:R-:W-:Y:S05]  /*bd50*/  @!P0 BRA `(.L_x_226) ;  /* 0xfffffffc00f08947 */ /* 0x002fea000383ffff */
[----:B------:R-:W-:Y:S05]  /*bd60*/  BRA `(.L_x_244) ;  /* 0xfffffff800687947 */ /* 0x000fea000383ffff */
.L_x_227:
[----:B0-----:R0:W1:Y:S02]  /*bd70*/  SYNCS.PHASECHK.TRANS64.TRYWAIT P0, [R9+URZ], R4 ;  /* 0x00000004090075a7 */ /* 0x001064000800017f */
[----:B-1----:R-:W-:Y:S05]  /*bd80*/  @!P0 NANOSLEEP.SYNCS 0x989680 ;  /* 0x009896800000895d */ /* 0x002fea0003900000 */
[----:B------:R-:W1:Y:S02]  /*bd90*/  @!P0 SYNCS.PHASECHK.TRANS64 P0, [R9+URZ], R4 ;  /* 0x00000004090085a7 */ /* 0x000e64000800007f */
[----:B-1----:R-:W-:Y:S05]  /*bda0*/  @!P0 BRA `(.L_x_227) ;  /* 0xfffffffc00f08947 */ /* 0x002fea000383ffff */
[----:B------:R-:W-:Y:S05]  /*bdb0*/  BRA `(.L_x_245) ;  /* 0xfffffff800787947 */ /* 0x000fea000383ffff */
.L_x_228:
[----:B0-----:R0:W1:Y:S02]  /*bdc0*/  SYNCS.PHASECHK.TRANS64.TRYWAIT P0, [R8+URZ], R5 ;  /* 0x00000005080075a7 */ /* 0x001064000800017f */
[----:B-1----:R-:W-:Y:S05]  /*bdd0*/  @!P0 NANOSLEEP.SYNCS 0x989680 ;  /* 0x009896800000895d */ /* 0x002fea0003900000 */
[----:B------:R-:W1:Y:S02]  /*bde0*/  @!P0 SYNCS.PHASECHK.TRANS64 P0, [R8+URZ], R5 ;  /* 0x00000005080085a7 */ /* 0x000e64000800007f */
[----:B-1----:R-:W-:Y:S05]  /*bdf0*/  @!P0 BRA `(.L_x_228) ;  /* 0xfffffffc00f08947 */ /* 0x002fea000383ffff */
[----:B------:R-:W-:Y:S05]  /*be00*/  BRA `(.L_x_246) ;  /* 0xfffffff800887947 */ /* 0x000fea000383ffff */
.L_x_229:
[----:B-1----:R1:W2:Y:S02]  /*be10*/  SYNCS.PHASECHK.TRANS64.TRYWAIT P0, [R11+URZ], R6 ;  /* 0x000000060b0075a7 */ /* 0x0022a4000800017f */
[----:B--2---:R-:W-:Y:S05]  /*be20*/  @!P0 NANOSLEEP.SYNCS 0x989680 ;  /* 0x009896800000895d */ /* 0x004fea0003900000 */
[----:B------:R-:W2:Y:S02]  /*be30*/  @!P0 SYNCS.PHASECHK.TRANS64 P0, [R11+URZ], R6 ;  /* 0x000000060b0085a7 */ /* 0x000ea4000800007f */
[----:B--2---:R-:W-:Y:S05]  /*be40*/  @!P0 BRA `(.L_x_229) ;  /* 0xfffffffc00f08947 */ /* 0x004fea000383ffff */
[----:B------:R-:W-:Y:S05]  /*be50*/  BRA `(.L_x_247) ;  /* 0xfffffff800907947 */ /* 0x000fea000383ffff */
.L_x_248:
[----:B------:R-:W-:-:S00]  /*be60*/  BRA `(.L_x_248) ;  /* 0xfffffffc00fc7947 */ /* 0x000fc0000383ffff */
[----:B------:R-:W-:-:S00]  /*be70*/  NOP ;  /* 0x0000000000007918 */ /* 0x000fc00000000000 */
        /* <DEDUP_REMOVED lines=8> */
.L_x_249:


//--------------------- .nv.global.init           --------------------------
	.section	.nv.global.init,"aw",@progbits
.nv.global.init:
	.type		$str$24,@object
	.size		$str$24,($str$26 - $str$24)
$str$24:
        /*0000*/ 	.byte	0x78, 0x2e, 0x69, 0x64, 0x78, 0x5f, 0x20, 0x3d, 0x3d, 0x20, 0x30, 0x00
	.type		$str$26,@object
	.size		$str$26,($str$27 - $str$26)
$str$26:
        /*000c*/ 	.byte	0x28, 0x61, 0x64, 0x64, 0x72, 0x65, 0x73, 0x73, 0x20, 0x26, 0x20, 0x6d, 0x61, 0x73, 0x6b, 0x29
        /*001c*/ 	.byte	0x20, 0x3d, 0x3d, 0x20, 0x30, 0x00
	.type		$str$27,@object
	.size		$str$27,($str$25 - $str$27)
$str$27:
        /*0022*/ 	.byte	0x2f, 0x74, 0x6d, 0x70, 0x2f, 0x63, 0x75, 0x74, 0x6c, 0x61, 0x73, 0x73, 0x5f, 0x73, 0x77, 0x65
        /*0032*/ 	.byte	0x65, 0x70, 0x5f, 0x73, 0x72, 0x63, 0x2f, 0x69, 0x6e, 0x63, 0x6c, 0x75, 0x64, 0x65, 0x2f, 0x63
        /*0042*/ 	.byte	0x75, 0x74, 0x65, 0x2f, 0x70, 0x6f, 0x69, 0x6e, 0x74, 0x65, 0x72, 0x5f, 0x66, 0x6c, 0x61, 0x67
        /*0052*/ 	.byte	0x67, 0x65, 0x64, 0x2e, 0x68, 0x70, 0x70, 0x00
	.type		$str$25,@object
	.size		$str$25,(__unnamed_2 - $str$25)
$str$25:
        /*005a*/ 	.byte	0x2f, 0x74, 0x6d, 0x70, 0x2f, 0x63, 0x75, 0x74, 0x6c, 0x61, 0x73, 0x73, 0x5f, 0x73, 0x77, 0x65
        /*006a*/ 	.byte	0x65, 0x70, 0x5f, 0x73, 0x72, 0x63, 0x2f, 0x69, 0x6e, 0x63, 0x6c, 0x75, 0x64, 0x65, 0x2f, 0x63
        /*007a*/ 	.byte	0x75, 0x74, 0x65, 0x2f, 0x63, 0x6f, 0x6e, 0x74, 0x61, 0x69, 0x6e, 0x65, 0x72, 0x2f, 0x61, 0x72
        /*008a*/ 	.byte	0x72, 0x61, 0x79, 0x5f, 0x73, 0x75, 0x62, 0x62, 0x79, 0x74, 0x65, 0x2e, 0x68, 0x70, 0x70, 0x00
	.type		__unnamed_2,@object
	.size		__unnamed_2,(__unnamed_3 - __unnamed_2)
__unnamed_2:
        /*009a*/ 	.byte	0x63, 0x6f, 0x6e, 0x73, 0x74, 0x65, 0x78, 0x70, 0x72, 0x20, 0x54, 0x20, 0x2a, 0x63, 0x75, 0x74
        /*00aa*/ 	.byte	0x65, 0x3a, 0x3a, 0x72, 0x61, 0x77, 0x5f, 0x70, 0x6f, 0x69, 0x6e, 0x74, 0x65, 0x72, 0x5f, 0x63
        /*00ba*/ 	.byte	0x61, 0x73, 0x74, 0x28, 0x63, 0x6f, 0x6e, 0x73, 0x74, 0x20, 0x63, 0x75, 0x74, 0x65, 0x3a, 0x3a
        /*00ca*/ 	.byte	0x73, 0x75, 0x62, 0x62, 0x79, 0x74, 0x65, 0x5f, 0x69, 0x74, 0x65, 0x72, 0x61, 0x74, 0x6f, 0x72
        /*00da*/ 	.byte	0x3c, 0x54, 0x3e, 0x20, 0x26, 0x29, 0x20, 0x5b, 0x77, 0x69, 0x74, 0x68, 0x20, 0x54, 0x20, 0x3d
        /*00ea*/ 	.byte	0x20, 0x63, 0x75, 0x74, 0x6c, 0x61, 0x73, 0x73, 0x3a, 0x3a, 0x69, 0x6e, 0x74, 0x65, 0x67, 0x65
        /*00fa*/ 	.byte	0x72, 0x5f, 0x73, 0x75, 0x62, 0x62, 0x79, 0x74, 0x65, 0x3c, 0x34, 0x2c, 0x20, 0x74, 0x72, 0x75
        /*010a*/ 	.byte	0x65, 0x3e, 0x5d, 0x00
	.type		__unnamed_3,@object
	.size		__unnamed_3,(__unnamed_1 - __unnamed_3)
__unnamed_3:
        /*010e*/ 	.byte	0x61, 0x75, 0x74, 0x6f, 0x20, 0x63, 0x75, 0x74, 0x65, 0x3a, 0x3a, 0x61, 0x73, 0x5f, 0x70, 0x6f
        /* <DEDUP_REMOVED lines=27> */
        /*02ce*/ 	.byte	0x3e, 0x3e, 0x3e, 0x3e, 0x20, 0x26, 0x5d, 0x00
	.type		__unnamed_1,@object
	.size		__unnamed_1,(.L_0 - __unnamed_1)
__unnamed_1:
        /* <DEDUP_REMOVED lines=31> */
        /*04c6*/ 	.byte	0x3e, 0x3e, 0x20, 0x26, 0x5d, 0x00
.L_0:


//--------------------- .nv.shared._ZN7cutlass13device_kernelINS_4gemm6kernel13GemmUniversalIN4cute5tupleIJiiiiEEENS1_10collective13CollectiveMmaINS1_49MainloopSm90TmaGmmaRmemAWarpSpecializedMixedInputILi9ENS5_IJNS4_1CILi1EEESB_SB_EEENS1_35KernelTmaWarpSpecializedCooperativeEEENS5_IJNSA_ILi256EEENSA_ILi64EEENSA_ILi128EEEEEEaNS5_IJlSB_lEEENS5_IJNS_15integer_subbyteILi4ELb1EEEEEESJ_NS4_8TiledMMAINS4_8MMA_AtomIJNS4_4SM904GMMA26MMA_64x64x32_S32S8S8_RS_TNEEEENS4_6LayoutINS5_IJNSA_ILi2EEESB_SB_EEENS5_IJSB_NSA_ILi0EEESW_EEEEENS5_IJNS4_10UnderscoreESZ_SZ_EEEEENS4_13SM90_TMA_LOADENS4_14ComposedLayoutINS4_7SwizzleILi3ELi4ELi3EEENS4_18smem_ptr_flag_bitsILi8EEENST_INS5_IJNSA_ILi8EEESH_EEENS5_IJSH_SB_EEEEEEEvNS4_8identityES12_NS13_INS14_ILi2ELi4ELi3EEENS16_ILi4EEES1B_EENS4_9Copy_AtomIJNS4_39AutoVectorizingCopyWithAssumedAlignmentILi128EEESL_EEES1D_EENS_8epilogue10collective6detail29Sm90TmaWarpSpecializedAdapterINS1N_15DefaultEpilogueIaSJ_SJ_NS1M_6thread17LinearCombinationIaLi1EiiLNS1R_9ScaleType4KindE0ELNS_15FloatRoundStyleE2EaEENS1_15EpilogueDefaultEEEEEvvEEEEvNT_6ParamsE --------------------------
	.section	.nv.shared._ZN7cutlass13device_kernelINS_4gemm6kernel13GemmUniversalIN4cute5tupleIJiiiiEEENS1_10collective13CollectiveMmaINS1_49MainloopSm90TmaGmmaRmemAWarpSpecializedMixedInputILi9ENS5_IJNS4_1CILi1EEESB_SB_EEENS1_35KernelTmaWarpSpecializedCooperativeEEENS5_IJNSA_ILi256EEENSA_ILi64EEENSA_ILi128EEEEEEaNS5_IJlSB_lEEENS5_IJNS_15integer_subbyteILi4ELb1EEEEEESJ_NS4_8TiledMMAINS4_8MMA_AtomIJNS4_4SM904GMMA26MMA_64x64x32_S32S8S8_RS_TNEEEENS4_6LayoutINS5_IJNSA_ILi2EEESB_SB_EEENS5_IJSB_NSA_ILi0EEESW_EEEEENS5_IJNS4_10UnderscoreESZ_SZ_EEEEENS4_13SM90_TMA_LOADENS4_14ComposedLayoutINS4_7SwizzleILi3ELi4ELi3EEENS4_18smem_ptr_flag_bitsILi8EEENST_INS5_IJNSA_ILi8EEESH_EEENS5_IJSH_SB_EEEEEEEvNS4_8identityES12_NS13_INS14_ILi2ELi4ELi3EEENS16_ILi4EEES1B_EENS4_9Copy_AtomIJNS4_39AutoVectorizingCopyWithAssumedAlignmentILi128EEESL_EEES1D_EENS_8epilogue10collective6detail29Sm90TmaWarpSpecializedAdapterINS1N_15DefaultEpilogueIaSJ_SJ_NS1M_6thread17LinearCombinationIaLi1EiiLNS1R_9ScaleType4KindE0ELNS_15FloatRoundStyleE2EaEENS1_15EpilogueDefaultEEEEEvvEEEEvNT_6ParamsE,"aw",@nobits
	.sectionflags	@""
	.align	16
	.zero		1024


//--------------------- .nv.shared.reserved.0     --------------------------
	.section	.nv.shared.reserved.0,"aw",@nobits
	.weak		__nv_reservedSMEM_offset_0_alias
	.size		__nv_reservedSMEM_offset_0_alias, 0, 0
	.other		__nv_reservedSMEM_offset_0_alias,@"STO_CUDA_RESERVED_SHARED STV_DEFAULT"
__nv_reservedSMEM_offset_0_alias:
	.zero		0


//--------------------- .nv.global                --------------------------
	.section	.nv.global,"aw",@nobits
.nv.global:
	.type		_ZN40_INTERNAL_9da8cdb7_4_k_cu_d84e3644_277384cute1_E,@object
	.size		_ZN40_INTERNAL_9da8cdb7_4_k_cu_d84e3644_277384cute1_E,(_ZN40_INTERNAL_9da8cdb7_4_k_cu_d84e3644_277384cuda3std3__45__cpo6cbeginE - _ZN40_INTERNAL_9da8cdb7_4_k_cu_d84e3644_277384cute1_E)
_ZN40_INTERNAL_9da8cdb7_4_k_cu_d84e3644_277384cute1_E:
	.zero		1
	.type		_ZN40_INTERNAL_9da8cdb7_4_k_cu_d84e3644_277384cuda3std3__45__cpo6cbeginE,@object
	.size		_ZN40_INTERNAL_9da8cdb7_4_k_cu_d84e3644_277384cuda3std3__45__cpo6cbeginE,(_ZN40_INTERNAL_9da8cdb7_4_k_cu_d84e3644_277384cuda3std3__48in_placeE - _ZN40_INTERNAL_9da8cdb7_4_k_cu_d84e3644_277384cuda3std3__45__cpo6cbeginE)
_ZN40_INTERNAL_9da8cdb7_4_k_cu_d84e3644_277384cuda3std3__45__cpo6cbeginE:
	.zero		1
	.type		_ZN40_INTERNAL_9da8cdb7_4_k_cu_d84e3644_277384cuda3std3__48in_placeE,@object
	.size		_ZN40_INTERNAL_9da8cdb7_4_k_cu_d84e3644_277384cuda3std3__48in_placeE,(_ZN40_INTERNAL_9da8cdb7_4_k_cu_d84e3644_277384cuda3std6ranges3__45__cpo9iter_moveE - _ZN40_INTERNAL_9da8cdb7_4_k_cu_d84e3644_277384cuda3std3__48in_placeE)
_ZN40_INTERNAL_9da8cdb7_4_k_cu_d84e3644_277384cuda3std3__48in_placeE:
	.zero		1
	.type		_ZN40_INTERNAL_9da8cdb7_4_k_cu_d84e3644_277384cuda3std6ranges3__45__cpo9iter_moveE,@object
	.size		_ZN40_INTERNAL_9da8cdb7_4_k_cu_d84e3644_277384cuda3std6ranges3__45__cpo9iter_moveE,(_ZN40_INTERNAL_9da8cdb7_4_k_cu_d84e3644_277384cuda3std3__45__cpo5beginE - _ZN40_INTERNAL_9da8cdb7_4_k_cu_d84e3644_277384cuda3std6ranges3__45__cpo9iter_moveE)
_ZN40_INTERNAL_9da8cdb7_4_k_cu_d84e3644_277384cuda3std6ranges3__45__cpo9iter_moveE:
	.zero		1
	.type		_ZN40_INTERNAL_9da8cdb7_4_k_cu_d84e3644_277384cuda3std3__45__cpo5beginE,@object
	.size		_ZN40_INTERNAL_9da8cdb7_4_k_cu_d84e3644_277384cuda3std3__45__cpo5beginE,(_ZN40_INTERNAL_9da8cdb7_4_k_cu_d84e3644_277384cuda3std3__442_GLOBAL__N__9da8cdb7_4_k_cu_d84e3644_277386ignoreE - _ZN40_INTERNAL_9da8cdb7_4_k_cu_d84e3644_277384cuda3std3__45__cpo5beginE)
_ZN40_INTERNAL_9da8cdb7_4_k_cu_d84e3644_277384cuda3std3__45__cpo5beginE:
	.zero		1
	.type		_ZN40_INTERNAL_9da8cdb7_4_k_cu_d84e3644_277384cuda3std3__442_GLOBAL__N__9da8cdb7_4_k_cu_d84e3644_277386ignoreE,@object
	.size		_ZN40_INTERNAL_9da8cdb7_4_k_cu_d84e3644_277384cuda3std3__442_GLOBAL__N__9da8cdb7_4_k_cu_d84e3644_277386ignoreE,(_ZN40_INTERNAL_9da8cdb7_4_k_cu_d84e3644_277384cute7productE - _ZN40_INTERNAL_9da8cdb7_4_k_cu_d84e3644_277384cuda3std3__442_GLOBAL__N__9da8cdb7_4_k_cu_d84e3644_277386ignoreE)
_ZN40_INTERNAL_9da8cdb7_4_k_cu_d84e3644_277384cuda3std3__442_GLOBAL__N__9da8cdb7_4_k_cu_d84e3644_277386ignoreE:
	.zero		1
	.type		_ZN40_INTERNAL_9da8cdb7_4_k_cu_d84e3644_277384cute7productE,@object
	.size		_ZN40_INTERNAL_9da8cdb7_4_k_cu_d84e3644_277384cute7productE,(_ZN40_INTERNAL_9da8cdb7_4_k_cu_d84e3644_277384cuda3std3__45__cpo3endE - _ZN40_INTERNAL_9da8cdb7_4_k_cu_d84e3644_277384cute7productE)
_ZN40_INTERNAL_9da8cdb7_4_k_cu_d84e3644_277384cute7productE:
	.zero		1
	.type		_ZN40_INTERNAL_9da8cdb7_4_k_cu_d84e3644_277384cuda3std3__45__cpo3endE,@object
	.size		_ZN40_INTERNAL_9da8cdb7_4_k_cu_d84e3644_277384cuda3std3__45__cpo3endE,(_ZN40_INTERNAL_9da8cdb7_4_k_cu_d84e3644_277384cuda3std3__419piecewise_constructE - _ZN40_INTERNAL_9da8cdb7_4_k_cu_d84e3644_277384cuda3std3__45__cpo3endE)
_ZN40_INTERNAL_9da8cdb7_4_k_cu_d84e3644_277384cuda3std3__45__cpo3endE:
	.zero		1
	.type		_ZN40_INTERNAL_9da8cdb7_4_k_cu_d84e3644_277384cuda3std3__419piecewise_constructE,@object
	.size		_ZN40_INTERNAL_9da8cdb7_4_k_cu_d84e3644_277384cuda3std3__419piecewise_constructE,(_ZN40_INTERNAL_9da8cdb7_4_k_cu_d84e3644_277384cuda3std3__45__cpo4cendE - _ZN40_INTERNAL_9da8cdb7_4_k_cu_d84e3644_277384cuda3std3__419piecewise_constructE)
_ZN40_INTERNAL_9da8cdb7_4_k_cu_d84e3644_277384cuda3std3__419piecewise_constructE:
	.zero		1
	.type		_ZN40_INTERNAL_9da8cdb7_4_k_cu_d84e3644_277384cuda3std3__45__cpo4cendE,@object
	.size		_ZN40_INTERNAL_9da8cdb7_4_k_cu_d84e3644_277384cuda3std3__45__cpo4cendE,(_ZN40_INTERNAL_9da8cdb7_4_k_cu_d84e3644_277384cuda3std6ranges3__45__cpo4swapE - _ZN40_INTERNAL_9da8cdb7_4_k_cu_d84e3644_277384cuda3std3__45__cpo4cendE)
_ZN40_INTERNAL_9da8cdb7_4_k_cu_d84e3644_277384cuda3std3__45__cpo4cendE:
	.zero		1
	.type		_ZN40_INTERNAL_9da8cdb7_4_k_cu_d84e3644_277384cuda3std6ranges3__45__cpo4swapE,@object
	.size		_ZN40_INTERNAL_9da8cdb7_4_k_cu_d84e3644_277384cuda3std6ranges3__45__cpo4swapE,(.L_10 - _ZN40_INTERNAL_9da8cdb7_4_k_cu_d84e3644_277384cuda3std6ranges3__45__cpo4swapE)
_ZN40_INTERNAL_9da8cdb7_4_k_cu_d84e3644_277384cuda3std6ranges3__45__cpo4swapE:
	.zero		1
.L_10:


//--------------------- .nv.constant0._ZN7cutlass13device_kernelINS_4gemm6kernel13GemmUniversalIN4cute5tupleIJiiiiEEENS1_10collective13CollectiveMmaINS1_49MainloopSm90TmaGmmaRmemAWarpSpecializedMixedInputILi9ENS5_IJNS4_1CILi1EEESB_SB_EEENS1_35KernelTmaWarpSpecializedCooperativeEEENS5_IJNSA_ILi256EEENSA_ILi64EEENSA_ILi128EEEEEEaNS5_IJlSB_lEEENS5_IJNS_15integer_subbyteILi4ELb1EEEEEESJ_NS4_8TiledMMAINS4_8MMA_AtomIJNS4_4SM904GMMA26MMA_64x64x32_S32S8S8_RS_TNEEEENS4_6LayoutINS5_IJNSA_ILi2EEESB_SB_EEENS5_IJSB_NSA_ILi0EEESW_EEEEENS5_IJNS4_10UnderscoreESZ_SZ_EEEEENS4_13SM90_TMA_LOADENS4_14ComposedLayoutINS4_7SwizzleILi3ELi4ELi3EEENS4_18smem_ptr_flag_bitsILi8EEENST_INS5_IJNSA_ILi8EEESH_EEENS5_IJSH_SB_EEEEEEEvNS4_8identityES12_NS13_INS14_ILi2ELi4ELi3EEENS16_ILi4EEES1B_EENS4_9Copy_AtomIJNS4_39AutoVectorizingCopyWithAssumedAlignmentILi128EEESL_EEES1D_EENS_8epilogue10collective6detail29Sm90TmaWarpSpecializedAdapterINS1N_15DefaultEpilogueIaSJ_SJ_NS1M_6thread17LinearCombinationIaLi1EiiLNS1R_9ScaleType4KindE0ELNS_15FloatRoundStyleE2EaEENS1_15EpilogueDefaultEEEEEvvEEEEvNT_6ParamsE --------------------------
	.section	.nv.constant0._ZN7cutlass13device_kernelINS_4gemm6kernel13GemmUniversalIN4cute5tupleIJiiiiEEENS1_10collective13CollectiveMmaINS1_49MainloopSm90TmaGmmaRmemAWarpSpecializedMixedInputILi9ENS5_IJNS4_1CILi1EEESB_SB_EEENS1_35KernelTmaWarpSpecializedCooperativeEEENS5_IJNSA_ILi256EEENSA_ILi64EEENSA_ILi128EEEEEEaNS5_IJlSB_lEEENS5_IJNS_15integer_subbyteILi4ELb1EEEEEESJ_NS4_8TiledMMAINS4_8MMA_AtomIJNS4_4SM904GMMA26MMA_64x64x32_S32S8S8_RS_TNEEEENS4_6LayoutINS5_IJNSA_ILi2EEESB_SB_EEENS5_IJSB_NSA_ILi0EEESW_EEEEENS5_IJNS4_10UnderscoreESZ_SZ_EEEEENS4_13SM90_TMA_LOADENS4_14ComposedLayoutINS4_7SwizzleILi3ELi4ELi3EEENS4_18smem_ptr_flag_bitsILi8EEENST_INS5_IJNSA_ILi8EEESH_EEENS5_IJSH_SB_EEEEEEEvNS4_8identityES12_NS13_INS14_ILi2ELi4ELi3EEENS16_ILi4EEES1B_EENS4_9Copy_AtomIJNS4_39AutoVectorizingCopyWithAssumedAlignmentILi128EEESL_EEES1D_EENS_8epilogue10collective6detail29Sm90TmaWarpSpecializedAdapterINS1N_15DefaultEpilogueIaSJ_SJ_NS1M_6thread17LinearCombinationIaLi1EiiLNS1R_9ScaleType4KindE0ELNS_15FloatRoundStyleE2EaEENS1_15EpilogueDefaultEEEEEvvEEEEvNT_6ParamsE,"a",@progbits
	.sectionflags	@""
	.align	4
.nv.constant0._ZN7cutlass13device_kernelINS_4gemm6kernel13GemmUniversalIN4cute5tupleIJiiiiEEENS1_10collective13CollectiveMmaINS1_49MainloopSm90TmaGmmaRmemAWarpSpecializedMixedInputILi9ENS5_IJNS4_1CILi1EEESB_SB_EEENS1_35KernelTmaWarpSpecializedCooperativeEEENS5_IJNSA_ILi256EEENSA_ILi64EEENSA_ILi128EEEEEEaNS5_IJlSB_lEEENS5_IJNS_15integer_subbyteILi4ELb1EEEEEESJ_NS4_8TiledMMAINS4_8MMA_AtomIJNS4_4SM904GMMA26MMA_64x64x32_S32S8S8_RS_TNEEEENS4_6LayoutINS5_IJNSA_ILi2EEESB_SB_EEENS5_IJSB_NSA_ILi0EEESW_EEEEENS5_IJNS4_10UnderscoreESZ_SZ_EEEEENS4_13SM90_TMA_LOADENS4_14ComposedLayoutINS4_7SwizzleILi3ELi4ELi3EEENS4_18smem_ptr_flag_bitsILi8EEENST_INS5_IJNSA_ILi8EEESH_EEENS5_IJSH_SB_EEEEEEEvNS4_8identityES12_NS13_INS14_ILi2ELi4ELi3EEENS16_ILi4EEES1B_EENS4_9Copy_AtomIJNS4_39AutoVectorizingCopyWithAssumedAlignmentILi128EEESL_EEES1D_EENS_8epilogue10collective6detail29Sm90TmaWarpSpecializedAdapterINS1N_15DefaultEpilogueIaSJ_SJ_NS1M_6thread17LinearCombinationIaLi1EiiLNS1R_9ScaleType4KindE0ELNS_15FloatRoundStyleE2EaEENS1_15EpilogueDefaultEEEEEvvEEEEvNT_6ParamsE:
	.zero		2176


//--------------------- SYMBOLS --------------------------

	.type		.nv.reservedSmem.offset0,@object
	.size		.nv.reservedSmem.offset0,0x4
	.type		__assertfail,@function
